//
// Generated by NVIDIA NVVM Compiler
//
// Compiler Build ID: CL-36424714
// Cuda compilation tools, release 13.0, V13.0.88
// Based on NVVM 20.0.0
//

.version 9.0
.target sm_100
.address_size 64

	// .globl	training_activation

.visible .entry training_activation(
	.param .u64 .ptr .align 1 training_activation_param_0,
	.param .u64 .ptr .align 1 training_activation_param_1,
	.param .u64 .ptr .align 1 training_activation_param_2,
	.param .u64 .ptr .align 1 training_activation_param_3
)
{
	.reg .pred 	%p<49>;
	.reg .b32 	%r<78>;
	.reg .b32 	%f<85>;
	.reg .b64 	%rd<191>;

	ld.param.u64 	%rd43, [training_activation_param_0];
	ld.param.u64 	%rd41, [training_activation_param_1];
	ld.param.u64 	%rd42, [training_activation_param_2];
	ld.param.u64 	%rd44, [training_activation_param_3];
	cvta.to.global.u64 	%rd1, %rd44;
	cvta.to.global.u64 	%rd2, %rd41;
	cvta.to.global.u64 	%rd3, %rd43;
	mov.u32 	%r1, %tid.x;
	ld.global.u32 	%r40, [%rd3+24];
	mov.u32 	%r2, %ctaid.x;
	ld.global.u32 	%r41, [%rd3+28];
	mov.u32 	%r3, %ctaid.y;
	ld.global.u32 	%r42, [%rd3+32];
	mov.u32 	%r4, %ctaid.z;
	mad.lo.s32 	%r43, %r40, %r1, %r4;
	mad.lo.s32 	%r44, %r41, %r2, %r43;
	mad.lo.s32 	%r5, %r42, %r3, %r44;
	ld.global.u32 	%r45, [%rd3+20];
	setp.ge.s32 	%p1, %r5, %r45;
	@%p1 bra 	$L__BB0_27;
	ld.global.u32 	%r46, [%rd3+8];
	mul.lo.s32 	%r47, %r46, %r1;
	ld.global.u32 	%r48, [%rd3+12];
	ld.global.u32 	%r49, [%rd3+16];
	ld.global.u32 	%r69, [%rd3];
	mad.lo.s32 	%r50, %r49, %r3, %r4;
	mad.lo.s32 	%r51, %r48, %r2, %r47;
	mad.lo.s32 	%r7, %r50, %r69, %r51;
	setp.lt.s32 	%p2, %r69, 1;
	@%p2 bra 	$L__BB0_8;
	ld.global.u32 	%r70, [%rd3+4];
	mov.b32 	%r67, 0;
$L__BB0_3:
	setp.lt.s32 	%p3, %r70, 1;
	@%p3 bra 	$L__BB0_7;
	add.s32 	%r12, %r67, %r7;
	mov.b32 	%r68, 0;
$L__BB0_5:
	ld.global.u32 	%r54, [%rd3+16];
	mad.lo.s32 	%r55, %r54, %r68, %r12;
	mul.wide.s32 	%rd45, %r55, 4;
	add.s64 	%rd46, %rd1, %rd45;
	mov.b32 	%r56, 0;
	st.global.u32 	[%rd46], %r56;
	add.s32 	%r68, %r68, 1;
	ld.global.u32 	%r70, [%rd3+4];
	setp.lt.s32 	%p4, %r68, %r70;
	@%p4 bra 	$L__BB0_5;
	ld.global.u32 	%r69, [%rd3];
$L__BB0_7:
	add.s32 	%r67, %r67, 1;
	setp.lt.s32 	%p5, %r67, %r69;
	@%p5 bra 	$L__BB0_3;
$L__BB0_8:
	setp.lt.s32 	%p6, %r69, 1;
	mov.u64 	%rd187, %rd2;
	mov.u64 	%rd188, %rd41;
	@%p6 bra 	$L__BB0_26;
	ld.global.u32 	%r21, [%rd3+4];
	setp.lt.s32 	%p7, %r21, 1;
	@%p7 bra 	$L__BB0_26;
	ld.global.f32 	%f84, [%rd2];
	ld.global.u32 	%r22, [%rd3+16];
	and.b32  	%r23, %r21, 3;
	mov.b32 	%r72, 0;
	mov.u64 	%rd188, %rd41;
	mov.u64 	%rd187, %rd2;
$L__BB0_11:
	setp.lt.u32 	%p8, %r21, 16;
	add.s32 	%r25, %r72, %r7;
	mov.b32 	%r76, 0;
	@%p8 bra 	$L__BB0_14;
	and.b32  	%r59, %r21, 2147483632;
	neg.s32 	%r74, %r59;
	mov.u32 	%r73, %r25;
$L__BB0_13:
	.pragma "nounroll";
	and.b32  	%r76, %r21, 2147483632;
	mul.wide.s32 	%rd49, %r73, 4;
	add.s64 	%rd50, %rd2, %rd49;
	ld.global.f32 	%f18, [%rd50];
	setp.gt.f32 	%p9, %f18, %f84;
	add.s64 	%rd51, %rd41, %rd49;
	selp.b64 	%rd52, %rd50, %rd187, %p9;
	selp.b64 	%rd53, %rd51, %rd188, %p9;
	selp.f32 	%f19, %f18, %f84, %p9;
	mul.wide.s32 	%rd54, %r22, 4;
	add.s64 	%rd55, %rd50, %rd54;
	ld.global.f32 	%f20, [%rd55];
	setp.gt.f32 	%p10, %f20, %f19;
	add.s64 	%rd56, %rd51, %rd54;
	selp.b64 	%rd57, %rd55, %rd52, %p10;
	selp.b64 	%rd58, %rd56, %rd53, %p10;
	selp.f32 	%f21, %f20, %f19, %p10;
	add.s64 	%rd59, %rd55, %rd54;
	ld.global.f32 	%f22, [%rd59];
	setp.gt.f32 	%p11, %f22, %f21;
	add.s64 	%rd60, %rd56, %rd54;
	selp.b64 	%rd61, %rd59, %rd57, %p11;
	selp.b64 	%rd62, %rd60, %rd58, %p11;
	selp.f32 	%f23, %f22, %f21, %p11;
	add.s64 	%rd63, %rd59, %rd54;
	ld.global.f32 	%f24, [%rd63];
	setp.gt.f32 	%p12, %f24, %f23;
	add.s64 	%rd64, %rd60, %rd54;
	selp.b64 	%rd65, %rd63, %rd61, %p12;
	selp.b64 	%rd66, %rd64, %rd62, %p12;
	selp.f32 	%f25, %f24, %f23, %p12;
	add.s64 	%rd67, %rd63, %rd54;
	ld.global.f32 	%f26, [%rd67];
	setp.gt.f32 	%p13, %f26, %f25;
	add.s64 	%rd68, %rd64, %rd54;
	selp.b64 	%rd69, %rd67, %rd65, %p13;
	selp.b64 	%rd70, %rd68, %rd66, %p13;
	selp.f32 	%f27, %f26, %f25, %p13;
	add.s64 	%rd71, %rd67, %rd54;
	ld.global.f32 	%f28, [%rd71];
	setp.gt.f32 	%p14, %f28, %f27;
	add.s64 	%rd72, %rd68, %rd54;
	selp.b64 	%rd73, %rd71, %rd69, %p14;
	selp.b64 	%rd74, %rd72, %rd70, %p14;
	selp.f32 	%f29, %f28, %f27, %p14;
	add.s64 	%rd75, %rd71, %rd54;
	ld.global.f32 	%f30, [%rd75];
	setp.gt.f32 	%p15, %f30, %f29;
	add.s64 	%rd76, %rd72, %rd54;
	selp.b64 	%rd77, %rd75, %rd73, %p15;
	selp.b64 	%rd78, %rd76, %rd74, %p15;
	selp.f32 	%f31, %f30, %f29, %p15;
	add.s64 	%rd79, %rd75, %rd54;
	ld.global.f32 	%f32, [%rd79];
	setp.gt.f32 	%p16, %f32, %f31;
	add.s64 	%rd80, %rd76, %rd54;
	selp.b64 	%rd81, %rd79, %rd77, %p16;
	selp.b64 	%rd82, %rd80, %rd78, %p16;
	selp.f32 	%f33, %f32, %f31, %p16;
	add.s64 	%rd83, %rd79, %rd54;
	ld.global.f32 	%f34, [%rd83];
	setp.gt.f32 	%p17, %f34, %f33;
	add.s64 	%rd84, %rd80, %rd54;
	selp.b64 	%rd85, %rd83, %rd81, %p17;
	selp.b64 	%rd86, %rd84, %rd82, %p17;
	selp.f32 	%f35, %f34, %f33, %p17;
	add.s64 	%rd87, %rd83, %rd54;
	ld.global.f32 	%f36, [%rd87];
	setp.gt.f32 	%p18, %f36, %f35;
	add.s64 	%rd88, %rd84, %rd54;
	selp.b64 	%rd89, %rd87, %rd85, %p18;
	selp.b64 	%rd90, %rd88, %rd86, %p18;
	selp.f32 	%f37, %f36, %f35, %p18;
	add.s64 	%rd91, %rd87, %rd54;
	ld.global.f32 	%f38, [%rd91];
	setp.gt.f32 	%p19, %f38, %f37;
	add.s64 	%rd92, %rd88, %rd54;
	selp.b64 	%rd93, %rd91, %rd89, %p19;
	selp.b64 	%rd94, %rd92, %rd90, %p19;
	selp.f32 	%f39, %f38, %f37, %p19;
	add.s64 	%rd95, %rd91, %rd54;
	ld.global.f32 	%f40, [%rd95];
	setp.gt.f32 	%p20, %f40, %f39;
	add.s64 	%rd96, %rd92, %rd54;
	selp.b64 	%rd97, %rd95, %rd93, %p20;
	selp.b64 	%rd98, %rd96, %rd94, %p20;
	selp.f32 	%f41, %f40, %f39, %p20;
	add.s64 	%rd99, %rd95, %rd54;
	ld.global.f32 	%f42, [%rd99];
	setp.gt.f32 	%p21, %f42, %f41;
	add.s64 	%rd100, %rd96, %rd54;
	selp.b64 	%rd101, %rd99, %rd97, %p21;
	selp.b64 	%rd102, %rd100, %rd98, %p21;
	selp.f32 	%f43, %f42, %f41, %p21;
	add.s64 	%rd103, %rd99, %rd54;
	ld.global.f32 	%f44, [%rd103];
	setp.gt.f32 	%p22, %f44, %f43;
	add.s64 	%rd104, %rd100, %rd54;
	selp.b64 	%rd105, %rd103, %rd101, %p22;
	selp.b64 	%rd106, %rd104, %rd102, %p22;
	selp.f32 	%f45, %f44, %f43, %p22;
	add.s64 	%rd107, %rd103, %rd54;
	ld.global.f32 	%f46, [%rd107];
	setp.gt.f32 	%p23, %f46, %f45;
	add.s64 	%rd108, %rd104, %rd54;
	selp.b64 	%rd109, %rd107, %rd105, %p23;
	selp.b64 	%rd110, %rd108, %rd106, %p23;
	selp.f32 	%f47, %f46, %f45, %p23;
	add.s64 	%rd111, %rd107, %rd54;
	ld.global.f32 	%f48, [%rd111];
	setp.gt.f32 	%p24, %f48, %f47;
	add.s64 	%rd112, %rd108, %rd54;
	selp.b64 	%rd187, %rd111, %rd109, %p24;
	selp.b64 	%rd188, %rd112, %rd110, %p24;
	selp.f32 	%f84, %f48, %f47, %p24;
	add.s32 	%r74, %r74, 16;
	shl.b32 	%r60, %r22, 4;
	add.s32 	%r73, %r73, %r60;
	setp.ne.s32 	%p25, %r74, 0;
	@%p25 bra 	$L__BB0_13;
$L__BB0_14:
	and.b32  	%r33, %r21, 15;
	setp.eq.s32 	%p26, %r33, 0;
	@%p26 bra 	$L__BB0_25;
	setp.lt.u32 	%p27, %r33, 8;
	@%p27 bra 	$L__BB0_17;
	mad.lo.s32 	%r61, %r22, %r76, %r25;
	mul.wide.s32 	%rd115, %r61, 4;
	add.s64 	%rd116, %rd2, %rd115;
	ld.global.f32 	%f50, [%rd116];
	setp.gt.f32 	%p28, %f50, %f84;
	add.s64 	%rd117, %rd41, %rd115;
	selp.b64 	%rd118, %rd116, %rd187, %p28;
	selp.b64 	%rd119, %rd117, %rd188, %p28;
	selp.f32 	%f51, %f50, %f84, %p28;
	mul.wide.s32 	%rd120, %r22, 4;
	add.s64 	%rd121, %rd116, %rd120;
	ld.global.f32 	%f52, [%rd121];
	setp.gt.f32 	%p29, %f52, %f51;
	add.s64 	%rd122, %rd117, %rd120;
	selp.b64 	%rd123, %rd121, %rd118, %p29;
	selp.b64 	%rd124, %rd122, %rd119, %p29;
	selp.f32 	%f53, %f52, %f51, %p29;
	add.s64 	%rd125, %rd121, %rd120;
	ld.global.f32 	%f54, [%rd125];
	setp.gt.f32 	%p30, %f54, %f53;
	add.s64 	%rd126, %rd122, %rd120;
	selp.b64 	%rd127, %rd125, %rd123, %p30;
	selp.b64 	%rd128, %rd126, %rd124, %p30;
	selp.f32 	%f55, %f54, %f53, %p30;
	add.s64 	%rd129, %rd125, %rd120;
	ld.global.f32 	%f56, [%rd129];
	setp.gt.f32 	%p31, %f56, %f55;
	add.s64 	%rd130, %rd126, %rd120;
	selp.b64 	%rd131, %rd129, %rd127, %p31;
	selp.b64 	%rd132, %rd130, %rd128, %p31;
	selp.f32 	%f57, %f56, %f55, %p31;
	add.s64 	%rd133, %rd129, %rd120;
	ld.global.f32 	%f58, [%rd133];
	setp.gt.f32 	%p32, %f58, %f57;
	add.s64 	%rd134, %rd130, %rd120;
	selp.b64 	%rd135, %rd133, %rd131, %p32;
	selp.b64 	%rd136, %rd134, %rd132, %p32;
	selp.f32 	%f59, %f58, %f57, %p32;
	add.s64 	%rd137, %rd133, %rd120;
	ld.global.f32 	%f60, [%rd137];
	setp.gt.f32 	%p33, %f60, %f59;
	add.s64 	%rd138, %rd134, %rd120;
	selp.b64 	%rd139, %rd137, %rd135, %p33;
	selp.b64 	%rd140, %rd138, %rd136, %p33;
	selp.f32 	%f61, %f60, %f59, %p33;
	add.s64 	%rd141, %rd137, %rd120;
	ld.global.f32 	%f62, [%rd141];
	setp.gt.f32 	%p34, %f62, %f61;
	add.s64 	%rd142, %rd138, %rd120;
	selp.b64 	%rd143, %rd141, %rd139, %p34;
	selp.b64 	%rd144, %rd142, %rd140, %p34;
	selp.f32 	%f63, %f62, %f61, %p34;
	add.s64 	%rd145, %rd141, %rd120;
	ld.global.f32 	%f64, [%rd145];
	setp.gt.f32 	%p35, %f64, %f63;
	add.s64 	%rd146, %rd142, %rd120;
	selp.b64 	%rd187, %rd145, %rd143, %p35;
	selp.b64 	%rd188, %rd146, %rd144, %p35;
	selp.f32 	%f84, %f64, %f63, %p35;
	add.s32 	%r76, %r76, 8;
$L__BB0_17:
	and.b32  	%r36, %r21, 7;
	setp.eq.s32 	%p36, %r36, 0;
	@%p36 bra 	$L__BB0_25;
	setp.lt.u32 	%p37, %r36, 4;
	@%p37 bra 	$L__BB0_20;
	mad.lo.s32 	%r62, %r22, %r76, %r25;
	mul.wide.s32 	%rd149, %r62, 4;
	add.s64 	%rd150, %rd2, %rd149;
	ld.global.f32 	%f66, [%rd150];
	setp.gt.f32 	%p38, %f66, %f84;
	add.s64 	%rd151, %rd41, %rd149;
	selp.b64 	%rd152, %rd150, %rd187, %p38;
	selp.b64 	%rd153, %rd151, %rd188, %p38;
	selp.f32 	%f67, %f66, %f84, %p38;
	mul.wide.s32 	%rd154, %r22, 4;
	add.s64 	%rd155, %rd150, %rd154;
	ld.global.f32 	%f68, [%rd155];
	setp.gt.f32 	%p39, %f68, %f67;
	add.s64 	%rd156, %rd151, %rd154;
	selp.b64 	%rd157, %rd155, %rd152, %p39;
	selp.b64 	%rd158, %rd156, %rd153, %p39;
	selp.f32 	%f69, %f68, %f67, %p39;
	add.s64 	%rd159, %rd155, %rd154;
	ld.global.f32 	%f70, [%rd159];
	setp.gt.f32 	%p40, %f70, %f69;
	add.s64 	%rd160, %rd156, %rd154;
	selp.b64 	%rd161, %rd159, %rd157, %p40;
	selp.b64 	%rd162, %rd160, %rd158, %p40;
	selp.f32 	%f71, %f70, %f69, %p40;
	add.s64 	%rd163, %rd159, %rd154;
	ld.global.f32 	%f72, [%rd163];
	setp.gt.f32 	%p41, %f72, %f71;
	add.s64 	%rd164, %rd160, %rd154;
	selp.b64 	%rd187, %rd163, %rd161, %p41;
	selp.b64 	%rd188, %rd164, %rd162, %p41;
	selp.f32 	%f84, %f72, %f71, %p41;
	add.s32 	%r76, %r76, 4;
$L__BB0_20:
	setp.eq.s32 	%p42, %r23, 0;
	@%p42 bra 	$L__BB0_25;
	setp.eq.s32 	%p43, %r23, 1;
	mad.lo.s32 	%r63, %r22, %r76, %r25;
	mul.wide.s32 	%rd165, %r63, 4;
	add.s64 	%rd26, %rd2, %rd165;
	ld.global.f32 	%f73, [%rd26];
	setp.gt.f32 	%p44, %f73, %f84;
	add.s64 	%rd27, %rd41, %rd165;
	selp.b64 	%rd187, %rd26, %rd187, %p44;
	selp.b64 	%rd188, %rd27, %rd188, %p44;
	selp.f32 	%f84, %f73, %f84, %p44;
	@%p43 bra 	$L__BB0_25;
	setp.eq.s32 	%p45, %r23, 2;
	mul.wide.s32 	%rd30, %r22, 4;
	add.s64 	%rd31, %rd26, %rd30;
	ld.global.f32 	%f74, [%rd31];
	setp.gt.f32 	%p46, %f74, %f84;
	add.s64 	%rd32, %rd27, %rd30;
	selp.b64 	%rd187, %rd31, %rd187, %p46;
	selp.b64 	%rd188, %rd32, %rd188, %p46;
	selp.f32 	%f84, %f74, %f84, %p46;
	@%p45 bra 	$L__BB0_25;
	add.s64 	%rd35, %rd31, %rd30;
	ld.global.f32 	%f15, [%rd35];
	setp.leu.f32 	%p47, %f15, %f84;
	@%p47 bra 	$L__BB0_25;
	add.s64 	%rd188, %rd32, %rd30;
	mov.u64 	%rd187, %rd35;
	mov.f32 	%f84, %f15;
$L__BB0_25:
	add.s32 	%r72, %r72, 1;
	setp.ne.s32 	%p48, %r72, %r69;
	@%p48 bra 	$L__BB0_11;
$L__BB0_26:
	ld.global.f32 	%f75, [%rd187];
	cvta.to.global.u64 	%rd166, %rd42;
	mul.wide.s32 	%rd167, %r5, 4;
	add.s64 	%rd168, %rd166, %rd167;
	st.global.f32 	[%rd168], %f75;
	sub.s64 	%rd169, %rd188, %rd41;
	add.s64 	%rd170, %rd1, %rd169;
	mov.b32 	%r64, 1065353216;
	st.global.u32 	[%rd170], %r64;
$L__BB0_27:
	ret;

}
	// .globl	activation
.visible .entry activation(
	.param .u64 .ptr .align 1 activation_param_0,
	.param .u64 .ptr .align 1 activation_param_1,
	.param .u64 .ptr .align 1 activation_param_2
)
{
	.reg .pred 	%p<45>;
	.reg .b32 	%r<50>;
	.reg .b32 	%f<85>;
	.reg .b64 	%rd<101>;

	ld.param.u64 	%rd23, [activation_param_0];
	ld.param.u64 	%rd24, [activation_param_1];
	ld.param.u64 	%rd22, [activation_param_2];
	cvta.to.global.u64 	%rd1, %rd24;
	cvta.to.global.u64 	%rd2, %rd23;
	mov.u32 	%r1, %tid.x;
	ld.global.u32 	%r28, [%rd2+24];
	mov.u32 	%r2, %ctaid.x;
	ld.global.u32 	%r29, [%rd2+28];
	mov.u32 	%r3, %ctaid.y;
	ld.global.u32 	%r30, [%rd2+32];
	mov.u32 	%r4, %ctaid.z;
	mad.lo.s32 	%r31, %r28, %r1, %r4;
	mad.lo.s32 	%r32, %r29, %r2, %r31;
	mad.lo.s32 	%r5, %r30, %r3, %r32;
	ld.global.u32 	%r33, [%rd2+20];
	setp.ge.s32 	%p1, %r5, %r33;
	@%p1 bra 	$L__BB1_20;
	ld.global.u32 	%r6, [%rd2+16];
	ld.global.u32 	%r7, [%rd2];
	setp.lt.s32 	%p2, %r7, 1;
	mov.u64 	%rd99, %rd1;
	@%p2 bra 	$L__BB1_19;
	ld.global.u32 	%r34, [%rd2+8];
	ld.global.u32 	%r35, [%rd2+12];
	ld.global.u32 	%r8, [%rd2+4];
	setp.lt.s32 	%p3, %r8, 1;
	mad.lo.s32 	%r36, %r6, %r3, %r4;
	mul.lo.s32 	%r37, %r34, %r1;
	mad.lo.s32 	%r38, %r35, %r2, %r37;
	mad.lo.s32 	%r9, %r36, %r7, %r38;
	@%p3 bra 	$L__BB1_19;
	ld.global.f32 	%f84, [%rd1];
	and.b32  	%r10, %r8, 15;
	and.b32  	%r11, %r8, 2147483632;
	and.b32  	%r12, %r8, 7;
	and.b32  	%r13, %r8, 3;
	neg.s32 	%r14, %r11;
	shl.b32 	%r15, %r6, 4;
	mov.b32 	%r44, 0;
	mov.u64 	%rd99, %rd1;
$L__BB1_4:
	setp.lt.u32 	%p4, %r8, 16;
	add.s32 	%r17, %r9, %r44;
	mov.b32 	%r48, 0;
	@%p4 bra 	$L__BB1_7;
	mov.u32 	%r45, %r17;
	mov.u32 	%r46, %r14;
$L__BB1_6:
	.pragma "nounroll";
	mul.wide.s32 	%rd26, %r45, 4;
	add.s64 	%rd27, %rd1, %rd26;
	ld.global.f32 	%f18, [%rd27];
	setp.gt.f32 	%p5, %f18, %f84;
	selp.b64 	%rd28, %rd27, %rd99, %p5;
	selp.f32 	%f19, %f18, %f84, %p5;
	mul.wide.s32 	%rd29, %r6, 4;
	add.s64 	%rd30, %rd27, %rd29;
	ld.global.f32 	%f20, [%rd30];
	setp.gt.f32 	%p6, %f20, %f19;
	selp.b64 	%rd31, %rd30, %rd28, %p6;
	selp.f32 	%f21, %f20, %f19, %p6;
	add.s64 	%rd32, %rd30, %rd29;
	ld.global.f32 	%f22, [%rd32];
	setp.gt.f32 	%p7, %f22, %f21;
	selp.b64 	%rd33, %rd32, %rd31, %p7;
	selp.f32 	%f23, %f22, %f21, %p7;
	add.s64 	%rd34, %rd32, %rd29;
	ld.global.f32 	%f24, [%rd34];
	setp.gt.f32 	%p8, %f24, %f23;
	selp.b64 	%rd35, %rd34, %rd33, %p8;
	selp.f32 	%f25, %f24, %f23, %p8;
	add.s64 	%rd36, %rd34, %rd29;
	ld.global.f32 	%f26, [%rd36];
	setp.gt.f32 	%p9, %f26, %f25;
	selp.b64 	%rd37, %rd36, %rd35, %p9;
	selp.f32 	%f27, %f26, %f25, %p9;
	add.s64 	%rd38, %rd36, %rd29;
	ld.global.f32 	%f28, [%rd38];
	setp.gt.f32 	%p10, %f28, %f27;
	selp.b64 	%rd39, %rd38, %rd37, %p10;
	selp.f32 	%f29, %f28, %f27, %p10;
	add.s64 	%rd40, %rd38, %rd29;
	ld.global.f32 	%f30, [%rd40];
	setp.gt.f32 	%p11, %f30, %f29;
	selp.b64 	%rd41, %rd40, %rd39, %p11;
	selp.f32 	%f31, %f30, %f29, %p11;
	add.s64 	%rd42, %rd40, %rd29;
	ld.global.f32 	%f32, [%rd42];
	setp.gt.f32 	%p12, %f32, %f31;
	selp.b64 	%rd43, %rd42, %rd41, %p12;
	selp.f32 	%f33, %f32, %f31, %p12;
	add.s64 	%rd44, %rd42, %rd29;
	ld.global.f32 	%f34, [%rd44];
	setp.gt.f32 	%p13, %f34, %f33;
	selp.b64 	%rd45, %rd44, %rd43, %p13;
	selp.f32 	%f35, %f34, %f33, %p13;
	add.s64 	%rd46, %rd44, %rd29;
	ld.global.f32 	%f36, [%rd46];
	setp.gt.f32 	%p14, %f36, %f35;
	selp.b64 	%rd47, %rd46, %rd45, %p14;
	selp.f32 	%f37, %f36, %f35, %p14;
	add.s64 	%rd48, %rd46, %rd29;
	ld.global.f32 	%f38, [%rd48];
	setp.gt.f32 	%p15, %f38, %f37;
	selp.b64 	%rd49, %rd48, %rd47, %p15;
	selp.f32 	%f39, %f38, %f37, %p15;
	add.s64 	%rd50, %rd48, %rd29;
	ld.global.f32 	%f40, [%rd50];
	setp.gt.f32 	%p16, %f40, %f39;
	selp.b64 	%rd51, %rd50, %rd49, %p16;
	selp.f32 	%f41, %f40, %f39, %p16;
	add.s64 	%rd52, %rd50, %rd29;
	ld.global.f32 	%f42, [%rd52];
	setp.gt.f32 	%p17, %f42, %f41;
	selp.b64 	%rd53, %rd52, %rd51, %p17;
	selp.f32 	%f43, %f42, %f41, %p17;
	add.s64 	%rd54, %rd52, %rd29;
	ld.global.f32 	%f44, [%rd54];
	setp.gt.f32 	%p18, %f44, %f43;
	selp.b64 	%rd55, %rd54, %rd53, %p18;
	selp.f32 	%f45, %f44, %f43, %p18;
	add.s64 	%rd56, %rd54, %rd29;
	ld.global.f32 	%f46, [%rd56];
	setp.gt.f32 	%p19, %f46, %f45;
	selp.b64 	%rd57, %rd56, %rd55, %p19;
	selp.f32 	%f47, %f46, %f45, %p19;
	add.s64 	%rd58, %rd56, %rd29;
	ld.global.f32 	%f48, [%rd58];
	setp.gt.f32 	%p20, %f48, %f47;
	selp.b64 	%rd99, %rd58, %rd57, %p20;
	selp.f32 	%f84, %f48, %f47, %p20;
	add.s32 	%r46, %r46, 16;
	add.s32 	%r45, %r45, %r15;
	setp.ne.s32 	%p21, %r46, 0;
	mov.u32 	%r48, %r11;
	@%p21 bra 	$L__BB1_6;
$L__BB1_7:
	setp.eq.s32 	%p22, %r10, 0;
	@%p22 bra 	$L__BB1_18;
	setp.lt.u32 	%p23, %r10, 8;
	@%p23 bra 	$L__BB1_10;
	mad.lo.s32 	%r41, %r6, %r48, %r17;
	mul.wide.s32 	%rd60, %r41, 4;
	add.s64 	%rd61, %rd1, %rd60;
	ld.global.f32 	%f50, [%rd61];
	setp.gt.f32 	%p24, %f50, %f84;
	selp.b64 	%rd62, %rd61, %rd99, %p24;
	selp.f32 	%f51, %f50, %f84, %p24;
	mul.wide.s32 	%rd63, %r6, 4;
	add.s64 	%rd64, %rd61, %rd63;
	ld.global.f32 	%f52, [%rd64];
	setp.gt.f32 	%p25, %f52, %f51;
	selp.b64 	%rd65, %rd64, %rd62, %p25;
	selp.f32 	%f53, %f52, %f51, %p25;
	add.s64 	%rd66, %rd64, %rd63;
	ld.global.f32 	%f54, [%rd66];
	setp.gt.f32 	%p26, %f54, %f53;
	selp.b64 	%rd67, %rd66, %rd65, %p26;
	selp.f32 	%f55, %f54, %f53, %p26;
	add.s64 	%rd68, %rd66, %rd63;
	ld.global.f32 	%f56, [%rd68];
	setp.gt.f32 	%p27, %f56, %f55;
	selp.b64 	%rd69, %rd68, %rd67, %p27;
	selp.f32 	%f57, %f56, %f55, %p27;
	add.s64 	%rd70, %rd68, %rd63;
	ld.global.f32 	%f58, [%rd70];
	setp.gt.f32 	%p28, %f58, %f57;
	selp.b64 	%rd71, %rd70, %rd69, %p28;
	selp.f32 	%f59, %f58, %f57, %p28;
	add.s64 	%rd72, %rd70, %rd63;
	ld.global.f32 	%f60, [%rd72];
	setp.gt.f32 	%p29, %f60, %f59;
	selp.b64 	%rd73, %rd72, %rd71, %p29;
	selp.f32 	%f61, %f60, %f59, %p29;
	add.s64 	%rd74, %rd72, %rd63;
	ld.global.f32 	%f62, [%rd74];
	setp.gt.f32 	%p30, %f62, %f61;
	selp.b64 	%rd75, %rd74, %rd73, %p30;
	selp.f32 	%f63, %f62, %f61, %p30;
	add.s64 	%rd76, %rd74, %rd63;
	ld.global.f32 	%f64, [%rd76];
	setp.gt.f32 	%p31, %f64, %f63;
	selp.b64 	%rd99, %rd76, %rd75, %p31;
	selp.f32 	%f84, %f64, %f63, %p31;
	add.s32 	%r48, %r48, 8;
$L__BB1_10:
	setp.eq.s32 	%p32, %r12, 0;
	@%p32 bra 	$L__BB1_18;
	setp.lt.u32 	%p33, %r12, 4;
	@%p33 bra 	$L__BB1_13;
	mad.lo.s32 	%r42, %r6, %r48, %r17;
	mul.wide.s32 	%rd78, %r42, 4;
	add.s64 	%rd79, %rd1, %rd78;
	ld.global.f32 	%f66, [%rd79];
	setp.gt.f32 	%p34, %f66, %f84;
	selp.b64 	%rd80, %rd79, %rd99, %p34;
	selp.f32 	%f67, %f66, %f84, %p34;
	mul.wide.s32 	%rd81, %r6, 4;
	add.s64 	%rd82, %rd79, %rd81;
	ld.global.f32 	%f68, [%rd82];
	setp.gt.f32 	%p35, %f68, %f67;
	selp.b64 	%rd83, %rd82, %rd80, %p35;
	selp.f32 	%f69, %f68, %f67, %p35;
	add.s64 	%rd84, %rd82, %rd81;
	ld.global.f32 	%f70, [%rd84];
	setp.gt.f32 	%p36, %f70, %f69;
	selp.b64 	%rd85, %rd84, %rd83, %p36;
	selp.f32 	%f71, %f70, %f69, %p36;
	add.s64 	%rd86, %rd84, %rd81;
	ld.global.f32 	%f72, [%rd86];
	setp.gt.f32 	%p37, %f72, %f71;
	selp.b64 	%rd99, %rd86, %rd85, %p37;
	selp.f32 	%f84, %f72, %f71, %p37;
	add.s32 	%r48, %r48, 4;
$L__BB1_13:
	setp.eq.s32 	%p38, %r13, 0;
	@%p38 bra 	$L__BB1_18;
	setp.eq.s32 	%p39, %r13, 1;
	mad.lo.s32 	%r43, %r6, %r48, %r17;
	mul.wide.s32 	%rd87, %r43, 4;
	add.s64 	%rd14, %rd1, %rd87;
	ld.global.f32 	%f73, [%rd14];
	setp.gt.f32 	%p40, %f73, %f84;
	selp.b64 	%rd99, %rd14, %rd99, %p40;
	selp.f32 	%f84, %f73, %f84, %p40;
	@%p39 bra 	$L__BB1_18;
	setp.eq.s32 	%p41, %r13, 2;
	mul.wide.s32 	%rd16, %r6, 4;
	add.s64 	%rd17, %rd14, %rd16;
	ld.global.f32 	%f74, [%rd17];
	setp.gt.f32 	%p42, %f74, %f84;
	selp.b64 	%rd99, %rd17, %rd99, %p42;
	selp.f32 	%f84, %f74, %f84, %p42;
	@%p41 bra 	$L__BB1_18;
	add.s64 	%rd19, %rd17, %rd16;
	ld.global.f32 	%f15, [%rd19];
	setp.leu.f32 	%p43, %f15, %f84;
	@%p43 bra 	$L__BB1_18;
	mov.u64 	%rd99, %rd19;
	mov.f32 	%f84, %f15;
$L__BB1_18:
	add.s32 	%r44, %r44, 1;
	setp.ne.s32 	%p44, %r44, %r7;
	@%p44 bra 	$L__BB1_4;
$L__BB1_19:
	ld.global.f32 	%f75, [%rd99];
	cvta.to.global.u64 	%rd88, %rd22;
	mul.wide.s32 	%rd89, %r5, 4;
	add.s64 	%rd90, %rd88, %rd89;
	st.global.f32 	[%rd90], %f75;
$L__BB1_20:
	ret;

}
	// .globl	inputs_gradients
.visible .entry inputs_gradients(
	.param .u64 .ptr .align 1 inputs_gradients_param_0,
	.param .u64 .ptr .align 1 inputs_gradients_param_1,
	.param .u64 .ptr .align 1 inputs_gradients_param_2
)
{
	.reg .pred 	%p<6>;
	.reg .b32 	%r<44>;
	.reg .b32 	%f<4>;
	.reg .b64 	%rd<11>;

	ld.param.u64 	%rd5, [inputs_gradients_param_0];
	ld.param.u64 	%rd3, [inputs_gradients_param_1];
	ld.param.u64 	%rd4, [inputs_gradients_param_2];
	cvta.to.global.u64 	%rd1, %rd5;
	mov.u32 	%r1, %tid.x;
	ld.global.u32 	%r22, [%rd1+24];
	mov.u32 	%r2, %ctaid.x;
	ld.global.u32 	%r23, [%rd1+28];
	mov.u32 	%r3, %ctaid.y;
	ld.global.u32 	%r24, [%rd1+32];
	mov.u32 	%r4, %ctaid.z;
	mad.lo.s32 	%r25, %r22, %r1, %r4;
	mad.lo.s32 	%r26, %r23, %r2, %r25;
	mad.lo.s32 	%r5, %r24, %r3, %r26;
	ld.global.u32 	%r27, [%rd1+20];
	setp.ge.s32 	%p1, %r5, %r27;
	@%p1 bra 	$L__BB2_8;
	cvta.to.global.u64 	%rd6, %rd3;
	ld.global.u32 	%r28, [%rd1+8];
	mul.lo.s32 	%r6, %r28, %r1;
	ld.global.u32 	%r29, [%rd1+12];
	mul.lo.s32 	%r7, %r29, %r2;
	ld.global.u32 	%r30, [%rd1+16];
	ld.global.u32 	%r42, [%rd1];
	mul.lo.s32 	%r9, %r30, %r3;
	mul.wide.s32 	%rd7, %r5, 4;
	add.s64 	%rd8, %rd6, %rd7;
	ld.global.f32 	%f1, [%rd8];
	setp.lt.s32 	%p2, %r42, 1;
	@%p2 bra 	$L__BB2_8;
	add.s32 	%r32, %r9, %r4;
	add.s32 	%r33, %r7, %r6;
	mad.lo.s32 	%r10, %r32, %r42, %r33;
	ld.global.u32 	%r43, [%rd1+4];
	cvta.to.global.u64 	%rd2, %rd4;
	mov.b32 	%r40, 0;
$L__BB2_3:
	setp.lt.s32 	%p3, %r43, 1;
	@%p3 bra 	$L__BB2_7;
	mov.b32 	%r41, 0;
$L__BB2_5:
	ld.global.u32 	%r35, [%rd1+16];
	add.s32 	%r36, %r10, %r41;
	mad.lo.s32 	%r37, %r35, %r40, %r36;
	mul.wide.s32 	%rd9, %r37, 4;
	add.s64 	%rd10, %rd2, %rd9;
	ld.global.f32 	%f2, [%rd10];
	mul.f32 	%f3, %f1, %f2;
	st.global.f32 	[%rd10], %f3;
	add.s32 	%r41, %r41, 1;
	ld.global.u32 	%r43, [%rd1+4];
	setp.lt.s32 	%p4, %r41, %r43;
	@%p4 bra 	$L__BB2_5;
	ld.global.u32 	%r42, [%rd1];
$L__BB2_7:
	add.s32 	%r40, %r40, 1;
	setp.lt.s32 	%p5, %r40, %r42;
	@%p5 bra 	$L__BB2_3;
$L__BB2_8:
	ret;

}


// ===== COMPILED SASS (sm_100) =====

	.target	sm_100

	.elftype	@"ET_EXEC"


//--------------------- .note.nv.tkinfo           --------------------------
	.section	.note.nv.tkinfo,"",@"SHT_NOTE"
	.sectionflags	@"SHF_NOTE_NV_TKINFO"
	.tkinfo
        /*0018*/ 	.word	0x00000002
        /*0030*/ 	.string	""
        /*0030*/ 	.string	"ptxas"
        /*0030*/ 	.string	"Cuda compilation tools, release 13.0, V13.0.88"
        /*0030*/ 	.string	"Build cuda_13.0.r13.0/compiler.36424714_0"
        /*0030*/ 	.string	"-arch sm_100 -m 64 "



//--------------------- .note.nv.cuinfo           --------------------------
	.section	.note.nv.cuinfo,"",@"SHT_NOTE"
	.sectionflags	@"SHF_NOTE_NV_CUINFO"
        /*0018*/ 	.short	0x0002
        /*001a*/ 	.short	0x0064
        /*001c*/ 	.short	0x0082
	.zero		2


//--------------------- .nv.info                  --------------------------
	.section	.nv.info,"",@"SHT_CUDA_INFO"
	.align	4


	//----- nvinfo : EIATTR_REGCOUNT
	.align		4
        /*0000*/ 	.byte	0x04, 0x2f
        /*0002*/ 	.short	(.L_1 - .L_0)
	.align		4
.L_0:
        /*0004*/ 	.word	index@(training_activation)
        /*0008*/ 	.word	0x00000020


	//----- nvinfo : EIATTR_FRAME_SIZE
	.align		4
.L_1:
        /*000c*/ 	.byte	0x04, 0x11
        /*000e*/ 	.short	(.L_3 - .L_2)
	.align		4
.L_2:
        /*0010*/ 	.word	index@(training_activation)
        /*0014*/ 	.word	0x00000000


	//----- nvinfo : EIATTR_REGCOUNT
	.align		4
.L_3:
        /*0018*/ 	.byte	0x04, 0x2f
        /*001a*/ 	.short	(.L_5 - .L_4)
	.align		4
.L_4:
        /*001c*/ 	.word	index@(activation)
        /*0020*/ 	.word	0x00000020


	//----- nvinfo : EIATTR_FRAME_SIZE
	.align		4
.L_5:
        /*0024*/ 	.byte	0x04, 0x11
        /*0026*/ 	.short	(.L_7 - .L_6)
	.align		4
.L_6:
        /*0028*/ 	.word	index@(activation)
        /*002c*/ 	.word	0x00000000


	//----- nvinfo : EIATTR_REGCOUNT
	.align		4
.L_7:
        /*0030*/ 	.byte	0x04, 0x2f
        /*0032*/ 	.short	(.L_9 - .L_8)
	.align		4
.L_8:
        /*0034*/ 	.word	index@(inputs_gradients)
        /*0038*/ 	.word	0x0000000e


	//----- nvinfo : EIATTR_FRAME_SIZE
	.align		4
.L_9:
        /*003c*/ 	.byte	0x04, 0x11
        /*003e*/ 	.short	(.L_11 - .L_10)
	.align		4
.L_10:
        /*0040*/ 	.word	index@(inputs_gradients)
        /*0044*/ 	.word	0x00000000


	//----- nvinfo : EIATTR_MIN_STACK_SIZE
	.align		4
.L_11:
        /*0048*/ 	.byte	0x04, 0x12
        /*004a*/ 	.short	(.L_13 - .L_12)
	.align		4
.L_12:
        /*004c*/ 	.word	index@(inputs_gradients)
        /*0050*/ 	.word	0x00000000


	//----- nvinfo : EIATTR_MIN_STACK_SIZE
	.align		4
.L_13:
        /*0054*/ 	.byte	0x04, 0x12
        /*0056*/ 	.short	(.L_15 - .L_14)
	.align		4
.L_14:
        /*0058*/ 	.word	index@(activation)
        /*005c*/ 	.word	0x00000000


	//----- nvinfo : EIATTR_MIN_STACK_SIZE
	.align		4
.L_15:
        /*0060*/ 	.byte	0x04, 0x12
        /*0062*/ 	.short	(.L_17 - .L_16)
	.align		4
.L_16:
        /*0064*/ 	.word	index@(training_activation)
        /*0068*/ 	.word	0x00000000
.L_17:


//--------------------- .nv.compat                --------------------------
	.section	.nv.compat,"",@"SHT_CUDA_COMPAT_INFO"
	.align	4
        /*0000*/ 	.byte	0x02, 0x09, 0x00, 0x00, 0x02, 0x02, 0x01, 0x00, 0x02, 0x05, 0x05, 0x00, 0x03, 0x07, 0x01, 0x01
        /*0010*/ 	.byte	0x02, 0x03, 0x00, 0x00, 0x02, 0x06, 0x01, 0x00, 0x04, 0x0b, 0x08, 0x00, 0x09, 0x00, 0x00, 0x00
        /*0020*/ 	.byte	0x00, 0x00, 0x00, 0x00


//--------------------- .nv.info.inputs_gradients --------------------------
	.section	.nv.info.inputs_gradients,"",@"SHT_CUDA_INFO"
	.sectionflags	@""
	.align	4


	//----- nvinfo : EIATTR_CUDA_API_VERSION
	.align		4
        /*0000*/ 	.byte	0x04, 0x37
        /*0002*/ 	.short	(.L_19 - .L_18)
.L_18:
        /*0004*/ 	.word	0x00000082


	//----- nvinfo : EIATTR_KPARAM_INFO
	.align		4
.L_19:
        /*0008*/ 	.byte	0x04, 0x17
        /*000a*/ 	.short	(.L_21 - .L_20)
.L_20:
        /*000c*/ 	.word	0x00000000
        /*0010*/ 	.short	0x0002
        /*0012*/ 	.short	0x0010
        /*0014*/ 	.byte	0x00, 0xf5, 0x21, 0x00


	//----- nvinfo : EIATTR_KPARAM_INFO
	.align		4
.L_21:
        /*0018*/ 	.byte	0x04, 0x17
        /*001a*/ 	.short	(.L_23 - .L_22)
.L_22:
        /*001c*/ 	.word	0x00000000
        /*0020*/ 	.short	0x0001
        /*0022*/ 	.short	0x0008
        /*0024*/ 	.byte	0x00, 0xf5, 0x21, 0x00


	//----- nvinfo : EIATTR_KPARAM_INFO
	.align		4
.L_23:
        /*0028*/ 	.byte	0x04, 0x17
        /*002a*/ 	.short	(.L_25 - .L_24)
.L_24:
        /*002c*/ 	.word	0x00000000
        /*0030*/ 	.short	0x0000
        /*0032*/ 	.short	0x0000
        /*0034*/ 	.byte	0x00, 0xf5, 0x21, 0x00


	//----- nvinfo : EIATTR_SPARSE_MMA_MASK
	.align		4
.L_25:
        /*0038*/ 	.byte	0x03, 0x50
        /*003a*/ 	.short	0x0000


	//----- nvinfo : EIATTR_MAXREG_COUNT
	.align		4
        /*003c*/ 	.byte	0x03, 0x1b
        /*003e*/ 	.short	0x00ff


	//----- nvinfo : EIATTR_MERCURY_ISA_VERSION
	.align		4
        /*0040*/ 	.byte	0x03, 0x5f
        /*0042*/ 	.short	0x0101


	//----- nvinfo : EIATTR_VRC_CTA_INIT_COUNT
	.align		4
        /*0044*/ 	.byte	0x02, 0x4a
	.zero		1
	.zero		1


	//----- nvinfo : EIATTR_EXIT_INSTR_OFFSETS
	.align		4
        /*0048*/ 	.byte	0x04, 0x1c
        /*004a*/ 	.short	(.L_27 - .L_26)


	//   ....[0]....
.L_26:
        /*004c*/ 	.word	0x000000f0


	//   ....[1]....
        /*0050*/ 	.word	0x00000190


	//   ....[2]....
        /*0054*/ 	.word	0x00000360


	//----- nvinfo : EIATTR_CBANK_PARAM_SIZE
	.align		4
.L_27:
        /*0058*/ 	.byte	0x03, 0x19
        /*005a*/ 	.short	0x0018


	//----- nvinfo : EIATTR_PARAM_CBANK
	.align		4
        /*005c*/ 	.byte	0x04, 0x0a
        /*005e*/ 	.short	(.L_29 - .L_28)
	.align		4
.L_28:
        /*0060*/ 	.word	index@(.nv.constant0.inputs_gradients)
        /*0064*/ 	.short	0x0380
        /*0066*/ 	.short	0x0018


	//----- nvinfo : EIATTR_SW_WAR
	.align		4
.L_29:
        /*0068*/ 	.byte	0x04, 0x36
        /*006a*/ 	.short	(.L_31 - .L_30)
.L_30:
        /*006c*/ 	.word	0x00000008
.L_31:


//--------------------- .nv.info.activation       --------------------------
	.section	.nv.info.activation,"",@"SHT_CUDA_INFO"
	.sectionflags	@""
	.align	4


	//----- nvinfo : EIATTR_CUDA_API_VERSION
	.align		4
        /*0000*/ 	.byte	0x04, 0x37
        /*0002*/ 	.short	(.L_33 - .L_32)
.L_32:
        /*0004*/ 	.word	0x00000082


	//----- nvinfo : EIATTR_KPARAM_INFO
	.align		4
.L_33:
        /*0008*/ 	.byte	0x04, 0x17
        /*000a*/ 	.short	(.L_35 - .L_34)
.L_34:
        /*000c*/ 	.word	0x00000000
        /*0010*/ 	.short	0x0002
        /*0012*/ 	.short	0x0010
        /*0014*/ 	.byte	0x00, 0xf5, 0x21, 0x00


	//----- nvinfo : EIATTR_KPARAM_INFO
	.align		4
.L_35:
        /*0018*/ 	.byte	0x04, 0x17
        /*001a*/ 	.short	(.L_37 - .L_36)
.L_36:
        /*001c*/ 	.word	0x00000000
        /*0020*/ 	.short	0x0001
        /*0022*/ 	.short	0x0008
        /*0024*/ 	.byte	0x00, 0xf5, 0x21, 0x00


	//----- nvinfo : EIATTR_KPARAM_INFO
	.align		4
.L_37:
        /*0028*/ 	.byte	0x04, 0x17
        /*002a*/ 	.short	(.L_39 - .L_38)
.L_38:
        /*002c*/ 	.word	0x00000000
        /*0030*/ 	.short	0x0000
        /*0032*/ 	.short	0x0000
        /*0034*/ 	.byte	0x00, 0xf5, 0x21, 0x00


	//----- nvinfo : EIATTR_SPARSE_MMA_MASK
	.align		4
.L_39:
        /*0038*/ 	.byte	0x03, 0x50
        /*003a*/ 	.short	0x0000


	//----- nvinfo : EIATTR_MAXREG_COUNT
	.align		4
        /*003c*/ 	.byte	0x03, 0x1b
        /*003e*/ 	.short	0x00ff


	//----- nvinfo : EIATTR_MERCURY_ISA_VERSION
	.align		4
        /*0040*/ 	.byte	0x03, 0x5f
        /*0042*/ 	.short	0x0101


	//----- nvinfo : EIATTR_VRC_CTA_INIT_COUNT
	.align		4
        /*0044*/ 	.byte	0x02, 0x4a
	.zero		1
	.zero		1


	//----- nvinfo : EIATTR_EXIT_INSTR_OFFSETS
	.align		4
        /*0048*/ 	.byte	0x04, 0x1c
        /*004a*/ 	.short	(.L_41 - .L_40)


	//   ....[0]....
.L_40:
        /*004c*/ 	.word	0x000000f0


	//   ....[1]....
        /*0050*/ 	.word	0x000010d0


	//----- nvinfo : EIATTR_CBANK_PARAM_SIZE
	.align		4
.L_41:
        /*0054*/ 	.byte	0x03, 0x19
        /*0056*/ 	.short	0x0018


	//----- nvinfo : EIATTR_PARAM_CBANK
	.align		4
        /*0058*/ 	.byte	0x04, 0x0a
        /*005a*/ 	.short	(.L_43 - .L_42)
	.align		4
.L_42:
        /*005c*/ 	.word	index@(.nv.constant0.activation)
        /*0060*/ 	.short	0x0380
        /*0062*/ 	.short	0x0018


	//----- nvinfo : EIATTR_SW_WAR
	.align		4
.L_43:
        /*0064*/ 	.byte	0x04, 0x36
        /*0066*/ 	.short	(.L_45 - .L_44)
.L_44:
        /*0068*/ 	.word	0x00000008
.L_45:


//--------------------- .nv.info.training_activation --------------------------
	.section	.nv.info.training_activation,"",@"SHT_CUDA_INFO"
	.sectionflags	@""
	.align	4


	//----- nvinfo : EIATTR_CUDA_API_VERSION
	.align		4
        /*0000*/ 	.byte	0x04, 0x37
        /*0002*/ 	.short	(.L_47 - .L_46)
.L_46:
        /*0004*/ 	.word	0x00000082


	//----- nvinfo : EIATTR_KPARAM_INFO
	.align		4
.L_47:
        /*0008*/ 	.byte	0x04, 0x17
        /*000a*/ 	.short	(.L_49 - .L_48)
.L_48:
        /*000c*/ 	.word	0x00000000
        /*0010*/ 	.short	0x0003
        /*0012*/ 	.short	0x0018
        /*0014*/ 	.byte	0x00, 0xf5, 0x21, 0x00


	//----- nvinfo : EIATTR_KPARAM_INFO
	.align		4
.L_49:
        /*0018*/ 	.byte	0x04, 0x17
        /*001a*/ 	.short	(.L_51 - .L_50)
.L_50:
        /*001c*/ 	.word	0x00000000
        /*0020*/ 	.short	0x0002
        /*0022*/ 	.short	0x0010
        /*0024*/ 	.byte	0x00, 0xf5, 0x21, 0x00


	//----- nvinfo : EIATTR_KPARAM_INFO
	.align		4
.L_51:
        /*0028*/ 	.byte	0x04, 0x17
        /*002a*/ 	.short	(.L_53 - .L_52)
.L_52:
        /*002c*/ 	.word	0x00000000
        /*0030*/ 	.short	0x0001
        /*0032*/ 	.short	0x0008
        /*0034*/ 	.byte	0x00, 0xf5, 0x21, 0x00


	//----- nvinfo : EIATTR_KPARAM_INFO
	.align		4
.L_53:
        /*0038*/ 	.byte	0x04, 0x17
        /*003a*/ 	.short	(.L_55 - .L_54)
.L_54:
        /*003c*/ 	.word	0x00000000
        /*0040*/ 	.short	0x0000
        /*0042*/ 	.short	0x0000
        /*0044*/ 	.byte	0x00, 0xf5, 0x21, 0x00


	//----- nvinfo : EIATTR_SPARSE_MMA_MASK
	.align		4
.L_55:
        /*0048*/ 	.byte	0x03, 0x50
        /*004a*/ 	.short	0x0000


	//----- nvinfo : EIATTR_MAXREG_COUNT
	.align		4
        /*004c*/ 	.byte	0x03, 0x1b
        /*004e*/ 	.short	0x00ff


	//----- nvinfo : EIATTR_MERCURY_ISA_VERSION
	.align		4
        /*0050*/ 	.byte	0x03, 0x5f
        /*0052*/ 	.short	0x0101


	//----- nvinfo : EIATTR_VRC_CTA_INIT_COUNT
	.align		4
        /*0054*/ 	.byte	0x02, 0x4a
	.zero		1
	.zero		1


	//----- nvinfo : EIATTR_EXIT_INSTR_OFFSETS
	.align		4
        /*0058*/ 	.byte	0x04, 0x1c
        /*005a*/ 	.short	(.L_57 - .L_56)


	//   ....[0]....
.L_56:
        /*005c*/ 	.word	0x000000f0


	//   ....[1]....
        /*0060*/ 	.word	0x000016e0


	//----- nvinfo : EIATTR_CBANK_PARAM_SIZE
	.align		4
.L_57:
        /*0064*/ 	.byte	0x03, 0x19
        /*0066*/ 	.short	0x0020


	//----- nvinfo : EIATTR_PARAM_CBANK
	.align		4
        /*0068*/ 	.byte	0x04, 0x0a
        /*006a*/ 	.short	(.L_59 - .L_58)
	.align		4
.L_58:
        /*006c*/ 	.word	index@(.nv.constant0.training_activation)
        /*0070*/ 	.short	0x0380
        /*0072*/ 	.short	0x0020


	//----- nvinfo : EIATTR_SW_WAR
	.align		4
.L_59:
        /*0074*/ 	.byte	0x04, 0x36
        /*0076*/ 	.short	(.L_61 - .L_60)
.L_60:
        /*0078*/ 	.word	0x00000008
.L_61:


//--------------------- .nv.callgraph             --------------------------
	.section	.nv.callgraph,"",@"SHT_CUDA_CALLGRAPH"
	.align	4
	.sectionentsize	8
	.align		4
        /*0000*/ 	.word	0x00000000
	.align		4
        /*0004*/ 	.word	0xffffffff
	.align		4
        /*0008*/ 	.word	0x00000000
	.align		4
        /*000c*/ 	.word	0xfffffffe
	.align		4
        /*0010*/ 	.word	0x00000000
	.align		4
        /*0014*/ 	.word	0xfffffffd
	.align		4
        /*0018*/ 	.word	0x00000000
	.align		4
        /*001c*/ 	.word	0xfffffffc


//--------------------- .text.inputs_gradients    --------------------------
	.section	.text.inputs_gradients,"ax",@progbits
	.align	128
        .global         inputs_gradients
        .type           inputs_gradients,@function
        .size           inputs_gradients,(.L_x_24 - inputs_gradients)
        .other          inputs_gradients,@"STO_CUDA_ENTRY STV_DEFAULT"
inputs_gradients:
.text.inputs_gradients:
[----:B------:R-:W-:Y:S08]  /*0000*/  LDC R1, c[0x0][0x37c] ;  /* 0x0000df00ff017b82 */ /* 0x000ff00000000800 */
[----:B------:R-:W0:Y:S01]  /*0010*/  LDC.64 R2, c[0x0][0x380] ;  /* 0x0000e000ff027b82 */ /* 0x000e220000000a00 */
[----:B------:R-:W0:Y:S02]  /*0020*/  LDCU.64 UR6, c[0x0][0x358] ;  /* 0x00006b00ff0677ac */ /* 0x000e240008000a00 */
[----:B0-----:R-:W2:Y:S04]  /*0030*/  LDG.E R0, desc[UR6][R2.64+0x18] ;  /* 0x0000180602007981 */ /* 0x001ea8000c1e1900 */
[----:B------:R-:W3:Y:S04]  /*0040*/  LDG.E R4, desc[UR6][R2.64+0x1c] ;  /* 0x00001c0602047981 */ /* 0x000ee8000c1e1900 */
[----:B------:R-:W4:Y:S04]  /*0050*/  LDG.E R5, desc[UR6][R2.64+0x20] ;  /* 0x0000200602057981 */ /* 0x000f28000c1e1900 */
[----:B------:R-:W5:Y:S01]  /*0060*/  LDG.E R6, desc[UR6][R2.64+0x14] ;  /* 0x0000140602067981 */ /* 0x000f62000c1e1900 */
[----:B------:R-:W2:Y:S01]  /*0070*/  S2UR UR8, SR_CTAID.Z ;  /* 0x00000000000879c3 */ /* 0x000ea20000002700 */
[----:B------:R-:W2:Y:S07]  /*0080*/  S2R R11, SR_TID.X ;  /* 0x00000000000b7919 */ /* 0x000eae0000002100 */
[----:B------:R-:W3:Y:S08]  /*0090*/  S2UR UR4, SR_CTAID.X ;  /* 0x00000000000479c3 */ /* 0x000ef00000002500 */
[----:B------:R-:W4:Y:S01]  /*00a0*/  S2UR UR5, SR_CTAID.Y ;  /* 0x00000000000579c3 */ /* 0x000f220000002600 */
[----:B--2---:R-:W-:-:S04]  /*00b0*/  IMAD R7, R0, R11, UR8 ;  /* 0x0000000800077e24 */ /* 0x004fc8000f8e020b */
[----:B---3--:R-:W-:-:S04]  /*00c0*/  IMAD R4, R4, UR4, R7 ;  /* 0x0000000404047c24 */ /* 0x008fc8000f8e0207 */
[----:B----4-:R-:W-:-:S05]  /*00d0*/  IMAD R7, R5, UR5, R4 ;  /* 0x0000000505077c24 */ /* 0x010fca000f8e0204 */
[----:B-----5:R-:W-:-:S13]  /*00e0*/  ISETP.GE.AND P0, PT, R7, R6, PT ;  /* 0x000000060700720c */ /* 0x020fda0003f06270 */
[----:B------:R-:W-:Y:S05]  /*00f0*/  @P0 EXIT ;  /* 0x000000000000094d */ /* 0x000fea0003800000 */
[----:B------:R-:W2:Y:S01]  /*0100*/  LDG.E R9, desc[UR6][R2.64] ;  /* 0x0000000602097981 */ /* 0x000ea2000c1e1900 */
[----:B------:R-:W0:Y:S03]  /*0110*/  LDC.64 R4, c[0x0][0x388] ;  /* 0x0000e200ff047b82 */ /* 0x000e260000000a00 */
[----:B------:R-:W3:Y:S04]  /*0120*/  LDG.E R6, desc[UR6][R2.64+0xc] ;  /* 0x00000c0602067981 */ /* 0x000ee8000c1e1900 */
[----:B------:R-:W4:Y:S04]  /*0130*/  LDG.E R8, desc[UR6][R2.64+0x10] ;  /* 0x0000100602087981 */ /* 0x000f28000c1e1900 */
[----:B------:R1:W5:Y:S01]  /*0140*/  LDG.E R0, desc[UR6][R2.64+0x8] ;  /* 0x0000080602007981 */ /* 0x000362000c1e1900 */
[----:B0-----:R-:W-:Y:S01]  /*0150*/  IMAD.WIDE R4, R7, 0x4, R4 ;  /* 0x0000000407047825 */ /* 0x001fe200078e0204 */
[----:B--2---:R-:W-:-:S03]  /*0160*/  ISETP.GE.AND P0, PT, R9, 0x1, PT ;  /* 0x000000010900780c */ /* 0x004fc60003f06270 */
[----:B---3--:R-:W-:Y:S02]  /*0170*/  IMAD R7, R6, UR4, RZ ;  /* 0x0000000406077c24 */ /* 0x008fe4000f8e02ff */
[----:B----4-:R-:W-:-:S08]  /*0180*/  IMAD R8, R8, UR5, RZ ;  /* 0x0000000508087c24 */ /* 0x010fd0000f8e02ff */
[----:B-1----:R-:W-:Y:S05]  /*0190*/  @!P0 EXIT ;  /* 0x000000000000894d */ /* 0x002fea0003800000 */
[----:B------:R0:W5:Y:S04]  /*01a0*/  LDG.E R6, desc[UR6][R4.64] ;  /* 0x0000000604067981 */ /* 0x000168000c1e1900 */
[----:B------:R0:W5:Y:S02]  /*01b0*/  LDG.E R2, desc[UR6][R2.64+0x4] ;  /* 0x0000040602027981 */ /* 0x000164000c1e1900 */
[----:B-----5:R-:W-:Y:S01]  /*01c0*/  IMAD R0, R0, R11, RZ ;  /* 0x0000000b00007224 */ /* 0x020fe200078e02ff */
[----:B------:R-:W-:Y:S01]  /*01d0*/  IADD3 R8, PT, PT, R8, UR8, RZ ;  /* 0x0000000808087c10 */ /* 0x000fe2000fffe0ff */
[----:B------:R-:W-:-:S03]  /*01e0*/  UMOV UR4, URZ ;  /* 0x000000ff00047c82 */ /* 0x000fc60008000000 */
[----:B------:R-:W-:-:S05]  /*01f0*/  IADD3 R0, PT, PT, R0, R7, RZ ;  /* 0x0000000700007210 */ /* 0x000fca0007ffe0ff */
[----:B0-----:R-:W-:-:S07]  /*0200*/  IMAD R8, R9, R8, R0 ;  /* 0x0000000809087224 */ /* 0x001fce00078e0200 */
.L_x_2:
[----:B------:R-:W-:-:S13]  /*0210*/  ISETP.GE.AND P0, PT, R2, 0x1, PT ;  /* 0x000000010200780c */ /* 0x000fda0003f06270 */
[----:B0-----:R-:W-:Y:S05]  /*0220*/  @!P0 BRA `(.L_x_0) ;  /* 0x0000000000408947 */ /* 0x001fea0003800000 */
[----:B------:R-:W0:Y:S01]  /*0230*/  LDC.64 R4, c[0x0][0x380] ;  /* 0x0000e000ff047b82 */ /* 0x000e220000000a00 */
[----:B------:R-:W-:-:S05]  /*0240*/  UMOV UR5, URZ ;  /* 0x000000ff00057c82 */ /* 0x000fca0008000000 */
.L_x_1:
[----:B0-----:R-:W2:Y:S01]  /*0250*/  LDG.E R0, desc[UR6][R4.64+0x10] ;  /* 0x0000100604007981 */ /* 0x001ea2000c1e1900 */
[----:B------:R-:W0:Y:S01]  /*0260*/  LDC.64 R2, c[0x0][0x390] ;  /* 0x0000e400ff027b82 */ /* 0x000e220000000a00 */
[----:B------:R-:W-:-:S05]  /*0270*/  IADD3 R7, PT, PT, R8, UR5, RZ ;  /* 0x0000000508077c10 */ /* 0x000fca000fffe0ff */
[----:B--2---:R-:W-:-:S04]  /*0280*/  IMAD R7, R0, UR4, R7 ;  /* 0x0000000400077c24 */ /* 0x004fc8000f8e0207 */
[----:B0-----:R-:W-:-:S05]  /*0290*/  IMAD.WIDE R2, R7, 0x4, R2 ;  /* 0x0000000407027825 */ /* 0x001fca00078e0202 */
[----:B------:R-:W2:Y:S02]  /*02a0*/  LDG.E R7, desc[UR6][R2.64] ;  /* 0x0000000602077981 */ /* 0x000ea4000c1e1900 */
[----:B--2---:R-:W-:-:S05]  /*02b0*/  FMUL R7, R6, R7 ;  /* 0x0000000706077220 */ /* 0x004fca0000400000 */
[----:B------:R1:W-:Y:S04]  /*02c0*/  STG.E desc[UR6][R2.64], R7 ;  /* 0x0000000702007986 */ /* 0x0003e8000c101906 */
[----:B------:R-:W2:Y:S01]  /*02d0*/  LDG.E R0, desc[UR6][R4.64+0x4] ;  /* 0x0000040604007981 */ /* 0x000ea2000c1e1900 */
[----:B------:R-:W-:-:S06]  /*02e0*/  UIADD3 UR5, UPT, UPT, UR5, 0x1, URZ ;  /* 0x0000000105057890 */ /* 0x000fcc000fffe0ff */
[----:B--2---:R-:W-:-:S13]  /*02f0*/  ISETP.LE.AND P0, PT, R0, UR5, PT ;  /* 0x0000000500007c0c */ /* 0x004fda000bf03270 */
[----:B-1----:R-:W-:Y:S05]  /*0300*/  @!P0 BRA `(.L_x_1) ;  /* 0xfffffffc00d08947 */ /* 0x002fea000383ffff */
[----:B------:R0:W5:Y:S01]  /*0310*/  LDG.E R9, desc[UR6][R4.64] ;  /* 0x0000000604097981 */ /* 0x000162000c1e1900 */
[----:B------:R-:W-:-:S07]  /*0320*/  MOV R2, R0 ;  /* 0x0000000000027202 */ /* 0x000fce0000000f00 */
.L_x_0:
[----:B------:R-:W-:-:S06]  /*0330*/  UIADD3 UR4, UPT, UPT, UR4, 0x1, URZ ;  /* 0x0000000104047890 */ /* 0x000fcc000fffe0ff */
[----:B-----5:R-:W-:-:S13]  /*0340*/  ISETP.LE.AND P0, PT, R9, UR4, PT ;  /* 0x0000000409007c0c */ /* 0x020fda000bf03270 */
[----:B------:R-:W-:Y:S05]  /*0350*/  @!P0 BRA `(.L_x_2) ;  /* 0xfffffffc00ac8947 */ /* 0x000fea000383ffff */
[----:B------:R-:W-:Y:S05]  /*0360*/  EXIT ;  /* 0x000000000000794d */ /* 0x000fea0003800000 */
.L_x_3:
[----:B------:R-:W-:-:S00]  /*0370*/  BRA `(.L_x_3) ;  /* 0xfffffffc00fc7947 */ /* 0x000fc0000383ffff */
[----:B------:R-:W-:-:S00]  /*0380*/  NOP ;  /* 0x0000000000007918 */ /* 0x000fc00000000000 */
[----:B------:R-:W-:-:S00]  /*0390*/  NOP ;  /* 0x0000000000007918 */ /* 0x000fc00000000000 */
[----:B------:R-:W-:-:S00]  /*03a0*/  NOP ;  /* 0x0000000000007918 */ /* 0x000fc00000000000 */
[----:B------:R-:W-:-:S00]  /*03b0*/  NOP ;  /* 0x0000000000007918 */ /* 0x000fc00000000000 */
[----:B------:R-:W-:-:S00]  /*03c0*/  NOP ;  /* 0x0000000000007918 */ /* 0x000fc00000000000 */
[----:B------:R-:W-:-:S00]  /*03d0*/  NOP ;  /* 0x0000000000007918 */ /* 0x000fc00000000000 */
[----:B------:R-:W-:-:S00]  /*03e0*/  NOP ;  /* 0x0000000000007918 */ /* 0x000fc00000000000 */
[----:B------:R-:W-:-:S00]  /*03f0*/  NOP ;  /* 0x0000000000007918 */ /* 0x000fc00000000000 */
.L_x_24:


//--------------------- .text.activation          --------------------------
	.section	.text.activation,"ax",@progbits
	.align	128
        .global         activation
        .type           activation,@function
        .size           activation,(.L_x_25 - activation)
        .other          activation,@"STO_CUDA_ENTRY STV_DEFAULT"
activation:
.text.activation:
[----:B------:R-:W-:Y:S08]  /*0000*/  LDC R1, c[0x0][0x37c] ;  /* 0x0000df00ff017b82 */ /* 0x000ff00000000800 */
[----:B------:R-:W0:Y:S01]  /*0010*/  LDC.64 R6, c[0x0][0x380] ;  /* 0x0000e000ff067b82 */ /* 0x000e220000000a00 */
[----:B------:R-:W0:Y:S02]  /*0020*/  LDCU.64 UR6, c[0x0][0x358] ;  /* 0x00006b00ff0677ac */ /* 0x000e240008000a00 */
[----:B0-----:R-:W2:Y:S04]  /*0030*/  LDG.E R0, desc[UR6][R6.64+0x18] ;  /* 0x0000180606007981 */ /* 0x001ea8000c1e1900 */
[----:B------:R-:W3:Y:S04]  /*0040*/  LDG.E R2, desc[UR6][R6.64+0x1c] ;  /* 0x00001c0606027981 */ /* 0x000ee8000c1e1900 */
[----:B------:R-:W4:Y:S04]  /*0050*/  LDG.E R3, desc[UR6][R6.64+0x20] ;  /* 0x0000200606037981 */ /* 0x000f28000c1e1900 */
[----:B------:R-:W5:Y:S01]  /*0060*/  LDG.E R9, desc[UR6][R6.64+0x14] ;  /* 0x0000140606097981 */ /* 0x000f62000c1e1900 */
[----:B------:R-:W3:Y:S01]  /*0070*/  S2UR UR5, SR_CTAID.X ;  /* 0x00000000000579c3 */ /* 0x000ee20000002500 */
[----:B------:R-:W2:Y:S01]  /*0080*/  S2R R11, SR_TID.X ;  /* 0x00000000000b7919 */ /* 0x000ea20000002100 */
[----:B------:R-:W2:Y:S06]  /*0090*/  S2R R10, SR_CTAID.Z ;  /* 0x00000000000a7919 */ /* 0x000eac0000002700 */
[----:B------:R-:W4:Y:S01]  /*00a0*/  S2UR UR8, SR_CTAID.Y ;  /* 0x00000000000879c3 */ /* 0x000f220000002600 */
[----:B--2---:R-:W-:-:S04]  /*00b0*/  IMAD R5, R0, R11, R10 ;  /* 0x0000000b00057224 */ /* 0x004fc800078e020a */
[----:B---3--:R-:W-:-:S04]  /*00c0*/  IMAD R0, R2, UR5, R5 ;  /* 0x0000000502007c24 */ /* 0x008fc8000f8e0205 */
[----:B----4-:R-:W-:-:S05]  /*00d0*/  IMAD R0, R3, UR8, R0 ;  /* 0x0000000803007c24 */ /* 0x010fca000f8e0200 */
[----:B-----5:R-:W-:-:S13]  /*00e0*/  ISETP.GE.AND P0, PT, R0, R9, PT ;  /* 0x000000090000720c */ /* 0x020fda0003f06270 */
[----:B------:R-:W-:Y:S05]  /*00f0*/  @P0 EXIT ;  /* 0x000000000000094d */ /* 0x000fea0003800000 */
[----:B------:R-:W2:Y:S01]  /*0100*/  LDG.E R2, desc[UR6][R6.64] ;  /* 0x0000000606027981 */ /* 0x000ea2000c1e1900 */
[----:B------:R-:W0:Y:S02]  /*0110*/  LDCU.64 UR10, c[0x0][0x388] ;  /* 0x00007100ff0a77ac */ /* 0x000e240008000a00 */
[----:B0-----:R-:W-:Y:S02]  /*0120*/  IMAD.U32 R22, RZ, RZ, UR10 ;  /* 0x0000000aff167e24 */ /* 0x001fe4000f8e00ff */
[----:B------:R-:W-:Y:S01]  /*0130*/  IMAD.U32 R23, RZ, RZ, UR11 ;  /* 0x0000000bff177e24 */ /* 0x000fe2000f8e00ff */
[----:B--2---:R-:W-:-:S13]  /*0140*/  ISETP.GE.AND P0, PT, R2, 0x1, PT ;  /* 0x000000010200780c */ /* 0x004fda0003f06270 */
[----:B------:R-:W-:Y:S05]  /*0150*/  @!P0 BRA `(.L_x_4) ;  /* 0x0000000c00cc8947 */ /* 0x000fea0003800000 */
[----:B------:R-:W2:Y:S04]  /*0160*/  LDG.E R4, desc[UR6][R6.64+0x4] ;  /* 0x0000040606047981 */ /* 0x000ea8000c1e1900 */
[----:B------:R0:W5:Y:S04]  /*0170*/  LDG.E R5, desc[UR6][R6.64+0x10] ;  /* 0x0000100606057981 */ /* 0x000168000c1e1900 */
[----:B------:R0:W5:Y:S04]  /*0180*/  LDG.E R8, desc[UR6][R6.64+0x8] ;  /* 0x0000080606087981 */ /* 0x000168000c1e1900 */
[----:B------:R0:W5:Y:S01]  /*0190*/  LDG.E R9, desc[UR6][R6.64+0xc] ;  /* 0x00000c0606097981 */ /* 0x000162000c1e1900 */
[----:B--2---:R-:W-:-:S13]  /*01a0*/  ISETP.GE.AND P0, PT, R4, 0x1, PT ;  /* 0x000000010400780c */ /* 0x004fda0003f06270 */
[----:B0-----:R-:W-:Y:S05]  /*01b0*/  @!P0 BRA `(.L_x_4) ;  /* 0x0000000c00b48947 */ /* 0x001fea0003800000 */
[----:B------:R-:W0:Y:S02]  /*01c0*/  LDC.64 R12, c[0x0][0x388] ;  /* 0x0000e200ff0c7b82 */ /* 0x000e240000000a00 */
[----:B0-----:R0:W5:Y:S02]  /*01d0*/  LDG.E R3, desc[UR6][R12.64] ;  /* 0x000000060c037981 */ /* 0x001164000c1e1900 */
[----:B-----5:R-:W-:Y:S01]  /*01e0*/  IMAD R8, R8, R11, RZ ;  /* 0x0000000b08087224 */ /* 0x020fe200078e02ff */
[C---:B------:R-:W-:Y:S01]  /*01f0*/  LOP3.LUT R11, R4.reuse, 0x3, RZ, 0xc0, !PT ;  /* 0x00000003040b7812 */ /* 0x040fe200078ec0ff */
[----:B------:R-:W-:Y:S01]  /*0200*/  IMAD R7, R5, UR8, R10 ;  /* 0x0000000805077c24 */ /* 0x000fe2000f8e020a */
[C---:B------:R-:W-:Y:S01]  /*0210*/  LOP3.LUT R10, R4.reuse, 0x7, RZ, 0xc0, !PT ;  /* 0x00000007040a7812 */ /* 0x040fe200078ec0ff */
[----:B------:R-:W-:Y:S01]  /*0220*/  IMAD R8, R9, UR5, R8 ;  /* 0x0000000509087c24 */ /* 0x000fe2000f8e0208 */
[----:B------:R-:W-:Y:S01]  /*0230*/  LOP3.LUT R9, R4, 0xf, RZ, 0xc0, !PT ;  /* 0x0000000f04097812 */ /* 0x000fe200078ec0ff */
[----:B------:R-:W-:Y:S01]  /*0240*/  IMAD.U32 R22, RZ, RZ, UR10 ;  /* 0x0000000aff167e24 */ /* 0x000fe2000f8e00ff */
[----:B------:R-:W-:Y:S01]  /*0250*/  UMOV UR4, URZ ;  /* 0x000000ff00047c82 */ /* 0x000fe20008000000 */
[----:B------:R-:W-:Y:S01]  /*0260*/  IMAD R7, R2, R7, R8 ;  /* 0x0000000702077224 */ /* 0x000fe200078e0208 */
[----:B------:R-:W-:Y:S01]  /*0270*/  LOP3.LUT R8, R4, 0x7ffffff0, RZ, 0xc0, !PT ;  /* 0x7ffffff004087812 */ /* 0x000fe200078ec0ff */
[----:B------:R-:W-:-:S04]  /*0280*/  IMAD.U32 R23, RZ, RZ, UR11 ;  /* 0x0000000bff177e24 */ /* 0x000fc8000f8e00ff */
[----:B0-----:R-:W-:-:S07]  /*0290*/  IMAD.MOV R20, RZ, RZ, -R8 ;  /* 0x000000ffff147224 */ /* 0x001fce00078e0a08 */
.L_x_10:
[----:B------:R-:W-:Y:S01]  /*02a0*/  ISETP.GE.U32.AND P1, PT, R4, 0x10, PT ;  /* 0x000000100400780c */ /* 0x000fe20003f26070 */
[----:B------:R-:W-:Y:S01]  /*02b0*/  VIADD R21, R7, UR4 ;  /* 0x0000000407157c36 */ /* 0x000fe20008000000 */
[----:B------:R-:W-:Y:S01]  /*02c0*/  UIADD3 UR4, UPT, UPT, UR4, 0x1, URZ ;  /* 0x0000000104047890 */ /* 0x000fe2000fffe0ff */
[----:B------:R-:W-:-:S05]  /*02d0*/  IMAD.MOV.U32 R6, RZ, RZ, RZ ;  /* 0x000000ffff067224 */ /* 0x000fca00078e00ff */
[----:B------:R-:W-:-:S05]  /*02e0*/  ISETP.NE.AND P0, PT, R2, UR4, PT ;  /* 0x0000000402007c0c */ /* 0x000fca000bf05270 */
[----:B------:R-:W-:Y:S08]  /*02f0*/  @!P1 BRA `(.L_x_5) ;  /* 0x0000000400a09947 */ /* 0x000ff00003800000 */
[----:B------:R-:W0:Y:S01]  /*0300*/  LDC.64 R12, c[0x0][0x388] ;  /* 0x0000e200ff0c7b82 */ /* 0x000e220000000a00 */
[----:B------:R-:W-:Y:S02]  /*0310*/  IMAD.MOV.U32 R26, RZ, RZ, R21 ;  /* 0x000000ffff1a7224 */ /* 0x000fe400078e0015 */
[----:B------:R-:W-:-:S07]  /*0320*/  IMAD.MOV.U32 R6, RZ, RZ, R20 ;  /* 0x000000ffff067224 */ /* 0x000fce00078e0014 */
.L_x_6:
[----:B0-----:R-:W-:-:S05]  /*0330*/  IMAD.WIDE R18, R26, 0x4, R12 ;  /* 0x000000041a127825 */ /* 0x001fca00078e020c */
[----:B------:R-:W2:Y:S01]  /*0340*/  LDG.E R24, desc[UR6][R18.64] ;  /* 0x0000000612187981 */ /* 0x000ea2000c1e1900 */
[----:B------:R-:W-:-:S05]  /*0350*/  IMAD.WIDE R16, R5, 0x4, R18 ;  /* 0x0000000405107825 */ /* 0x000fca00078e0212 */
[----:B------:R-:W3:Y:S01]  /*0360*/  LDG.E R28, desc[UR6][R16.64] ;  /* 0x00000006101c7981 */ /* 0x000ee2000c1e1900 */
[----:B------:R-:W-:-:S05]  /*0370*/  IMAD.WIDE R14, R5, 0x4, R16 ;  /* 0x00000004050e7825 */ /* 0x000fca00078e0210 */
[----:B------:R-:W4:Y:S01]  /*0380*/  LDG.E R27, desc[UR6][R14.64] ;  /* 0x000000060e1b7981 */ /* 0x000f22000c1e1900 */
[----:B--2---:R-:W-:-:S04]  /*0390*/  FSETP.GT.AND P1, PT, R24, R3, PT ;  /* 0x000000031800720b */ /* 0x004fc80003f24000 */
[----:B------:R-:W-:Y:S01]  /*03a0*/  FSEL R29, R24, R3, P1 ;  /* 0x00000003181d7208 */ /* 0x000fe20000800000 */
[----:B------:R-:W-:-:S05]  /*03b0*/  IMAD.WIDE R24, R5, 0x4, R14 ;  /* 0x0000000405187825 */ /* 0x000fca00078e020e */
[----:B------:R-:W2:Y:S01]  /*03c0*/  LDG.E R3, desc[UR6][R24.64] ;  /* 0x0000000618037981 */ /* 0x000ea2000c1e1900 */
[----:B------:R-:W-:Y:S02]  /*03d0*/  SEL R22, R18, R22, P1 ;  /* 0x0000001612167207 */ /* 0x000fe40000800000 */
[----:B------:R-:W-:Y:S02]  /*03e0*/  SEL R19, R19, R23, P1 ;  /* 0x0000001713137207 */ /* 0x000fe40000800000 */
[----:B---3--:R-:W-:-:S04]  /*03f0*/  FSETP.GT.AND P1, PT, R28, R29, PT ;  /* 0x0000001d1c00720b */ /* 0x008fc80003f24000 */
[----:B------:R-:W-:Y:S02]  /*0400*/  FSEL R28, R28, R29, P1 ;  /* 0x0000001d1c1c7208 */ /* 0x000fe40000800000 */
[----:B------:R-:W-:Y:S02]  /*0410*/  SEL R23, R16, R22, P1 ;  /* 0x0000001610177207 */ /* 0x000fe40000800000 */
[----:B------:R-:W-:Y:S01]  /*0420*/  SEL R29, R17, R19, P1 ;  /* 0x00000013111d7207 */ /* 0x000fe20000800000 */
[----:B------:R-:W-:Y:S01]  /*0430*/  IMAD.WIDE R16, R5, 0x4, R24 ;  /* 0x0000000405107825 */ /* 0x000fe200078e0218 */
[----:B----4-:R-:W-:-:S04]  /*0440*/  FSETP.GT.AND P1, PT, R27, R28, PT ;  /* 0x0000001c1b00720b */ /* 0x010fc80003f24000 */
[----:B------:R-:W3:Y:S01]  /*0450*/  LDG.E R22, desc[UR6][R16.64] ;  /* 0x0000000610167981 */ /* 0x000ee2000c1e1900 */
[----:B------:R-:W-:Y:S02]  /*0460*/  SEL R23, R14, R23, P1 ;  /* 0x000000170e177207 */ /* 0x000fe40000800000 */
[----:B------:R-:W-:Y:S01]  /*0470*/  SEL R29, R15, R29, P1 ;  /* 0x0000001d0f1d7207 */ /* 0x000fe20000800000 */
[----:B------:R-:W-:Y:S01]  /*0480*/  IMAD.WIDE R14, R5, 0x4, R16 ;  /* 0x00000004050e7825 */ /* 0x000fe200078e0210 */
[----:B------:R-:W-:-:S04]  /*0490*/  FSEL R28, R27, R28, P1 ;  /* 0x0000001c1b1c7208 */ /* 0x000fc80000800000 */
[----:B------:R-:W4:Y:S01]  /*04a0*/  LDG.E R27, desc[UR6][R14.64] ;  /* 0x000000060e1b7981 */ /* 0x000f22000c1e1900 */
[----:B------:R-:W-:Y:S01]  /*04b0*/  IMAD.WIDE R18, R5, 0x4, R14 ;  /* 0x0000000405127825 */ /* 0x000fe200078e020e */
[----:B--2---:R-:W-:-:S04]  /*04c0*/  FSETP.GT.AND P1, PT, R3, R28, PT ;  /* 0x0000001c0300720b */ /* 0x004fc80003f24000 */
[----:B------:R-:W-:Y:S02]  /*04d0*/  FSEL R28, R3, R28, P1 ;  /* 0x0000001c031c7208 */ /* 0x000fe40000800000 */
[----:B------:R-:W2:Y:S01]  /*04e0*/  LDG.E R3, desc[UR6][R18.64] ;  /* 0x0000000612037981 */ /* 0x000ea2000c1e1900 */
[----:B------:R-:W-:Y:S02]  /*04f0*/  SEL R23, R24, R23, P1 ;  /* 0x0000001718177207 */ /* 0x000fe40000800000 */
[----:B------:R-:W-:Y:S02]  /*0500*/  SEL R29, R25, R29, P1 ;  /* 0x0000001d191d7207 */ /* 0x000fe40000800000 */
[----:B---3--:R-:W-:-:S04]  /*0510*/  FSETP.GT.AND P1, PT, R22, R28, PT ;  /* 0x0000001c1600720b */ /* 0x008fc80003f24000 */
[----:B------:R-:W-:Y:S02]  /*0520*/  FSEL R28, R22, R28, P1 ;  /* 0x0000001c161c7208 */ /* 0x000fe40000800000 */
[----:B------:R-:W-:Y:S02]  /*0530*/  SEL R23, R16, R23, P1 ;  /* 0x0000001710177207 */ /* 0x000fe40000800000 */
[----:B------:R-:W-:Y:S02]  /*0540*/  SEL R29, R17, R29, P1 ;  /* 0x0000001d111d7207 */ /* 0x000fe40000800000 */
[----:B----4-:R-:W-:-:S04]  /*0550*/  FSETP.GT.AND P1, PT, R27, R28, PT ;  /* 0x0000001c1b00720b */ /* 0x010fc80003f24000 */
[----:B------:R-:W-:Y:S01]  /*0560*/  SEL R25, R14, R23, P1 ;  /* 0x000000170e197207 */ /* 0x000fe20000800000 */
[----:B------:R-:W-:Y:S01]  /*0570*/  IMAD.WIDE R22, R5, 0x4, R18 ;  /* 0x0000000405167825 */ /* 0x000fe200078e0212 */
[----:B------:R-:W-:-:S04]  /*0580*/  FSEL R28, R27, R28, P1 ;  /* 0x0000001c1b1c7208 */ /* 0x000fc80000800000 */
[----:B------:R-:W3:Y:S01]  /*0590*/  LDG.E R27, desc[UR6][R22.64] ;  /* 0x00000006161b7981 */ /* 0x000ee2000c1e1900 */
[----:B------:R-:W-:Y:S01]  /*05a0*/  IMAD.WIDE R16, R5, 0x4, R22 ;  /* 0x0000000405107825 */ /* 0x000fe200078e0216 */
[----:B------:R-:W-:-:S04]  /*05b0*/  SEL R29, R15, R29, P1 ;  /* 0x0000001d0f1d7207 */ /* 0x000fc80000800000 */
        /* <DEDUP_REMOVED lines=13> */
[----:B------:R-:W-:Y:S01]  /*0690*/  FSEL R24, R24, R29, P1 ;  /* 0x0000001d18187208 */ /* 0x000fe20000800000 */
[----:B------:R-:W3:Y:S01]  /*06a0*/  LDG.E R28, desc[UR6][R18.64] ;  /* 0x00000006121c7981 */ /* 0x000ee2000c1e1900 */
[----:B------:R-:W-:Y:S02]  /*06b0*/  SEL R25, R16, R25, P1 ;  /* 0x0000001910197207 */ /* 0x000fe40000800000 */
[----:B------:R-:W-:Y:S01]  /*06c0*/  SEL R27, R17, R27, P1 ;  /* 0x0000001b111b7207 */ /* 0x000fe20000800000 */
[----:B------:R-:W-:-:S04]  /*06d0*/  IMAD.WIDE R16, R5, 0x4, R18 ;  /* 0x0000000405107825 */ /* 0x000fc800078e0212 */
[----:B------:R-:W-:Y:S01]  /*06e0*/  IMAD.WIDE R22, R5, 0x4, R16 ;  /* 0x0000000405167825 */ /* 0x000fe200078e0210 */
[----:B--2---:R-:W-:-:S04]  /*06f0*/  FSETP.GT.AND P1, PT, R3, R24, PT ;  /* 0x000000180300720b */ /* 0x004fc80003f24000 */
[----:B------:R-:W-:Y:S02]  /*0700*/  FSEL R29, R3, R24, P1 ;  /* 0x00000018031d7208 */ /* 0x000fe40000800000 */
[----:B------:R-:W2:Y:S04]  /*0710*/  LDG.E R24, desc[UR6][R16.64] ;  /* 0x0000000610187981 */ /* 0x000ea8000c1e1900 */
[----:B------:R-:W4:Y:S01]  /*0720*/  LDG.E R3, desc[UR6][R22.64] ;  /* 0x0000000616037981 */ /* 0x000f22000c1e1900 */
[----:B------:R-:W-:Y:S02]  /*0730*/  SEL R25, R14, R25, P1 ;  /* 0x000000190e197207 */ /* 0x000fe40000800000 */
[----:B------:R-:W-:Y:S02]  /*0740*/  SEL R27, R15, R27, P1 ;  /* 0x0000001b0f1b7207 */ /* 0x000fe40000800000 */
[----:B---3--:R-:W-:-:S04]  /*0750*/  FSETP.GT.AND P1, PT, R28, R29, PT ;  /* 0x0000001d1c00720b */ /* 0x008fc80003f24000 */
[----:B------:R-:W-:Y:S02]  /*0760*/  FSEL R29, R28, R29, P1 ;  /* 0x0000001d1c1d7208 */ /* 0x000fe40000800000 */
[----:B------:R-:W-:Y:S02]  /*0770*/  SEL R25, R18, R25, P1 ;  /* 0x0000001912197207 */ /* 0x000fe40000800000 */
[----:B------:R-:W-:Y:S01]  /*0780*/  SEL R27, R19, R27, P1 ;  /* 0x0000001b131b7207 */ /* 0x000fe20000800000 */
[----:B------:R-:W-:Y:S01]  /*0790*/  IMAD.WIDE R18, R5, 0x4, R22 ;  /* 0x0000000405127825 */ /* 0x000fe200078e0216 */
[----:B--2---:R-:W-:-:S04]  /*07a0*/  FSETP.GT.AND P1, PT, R24, R29, PT ;  /* 0x0000001d1800720b */ /* 0x004fc80003f24000 */
[----:B------:R-:W-:Y:S02]  /*07b0*/  FSEL R14, R24, R29, P1 ;  /* 0x0000001d180e7208 */ /* 0x000fe40000800000 */
[----:B------:R-:W2:Y:S01]  /*07c0*/  LDG.E R24, desc[UR6][R18.64] ;  /* 0x0000000612187981 */ /* 0x000ea2000c1e1900 */
[----:B------:R-:W-:Y:S02]  /*07d0*/  SEL R25, R16, R25, P1 ;  /* 0x0000001910197207 */ /* 0x000fe40000800000 */
[----:B------:R-:W-:Y:S01]  /*07e0*/  SEL R27, R17, R27, P1 ;  /* 0x0000001b111b7207 */ /* 0x000fe20000800000 */
[----:B------:R-:W-:Y:S01]  /*07f0*/  IMAD.WIDE R16, R5, 0x4, R18 ;  /* 0x0000000405107825 */ /* 0x000fe200078e0212 */
[----:B----4-:R-:W-:-:S04]  /*0800*/  FSETP.GT.AND P1, PT, R3, R14, PT ;  /* 0x0000000e0300720b */ /* 0x010fc80003f24000 */
[----:B------:R-:W3:Y:S01]  /*0810*/  LDG.E R28, desc[UR6][R16.64] ;  /* 0x00000006101c7981 */ /* 0x000ee2000c1e1900 */
[----:B------:R-:W-:Y:S01]  /*0820*/  FSEL R29, R3, R14, P1 ;  /* 0x0000000e031d7208 */ /* 0x000fe20000800000 */
[----:B------:R-:W-:-:S05]  /*0830*/  IMAD.WIDE R14, R5, 0x4, R16 ;  /* 0x00000004050e7825 */ /* 0x000fca00078e0210 */
[----:B------:R-:W4:Y:S01]  /*0840*/  LDG.E R3, desc[UR6][R14.64] ;  /* 0x000000060e037981 */ /* 0x000f22000c1e1900 */
[----:B------:R-:W-:Y:S01]  /*0850*/  SEL R25, R22, R25, P1 ;  /* 0x0000001916197207 */ /* 0x000fe20000800000 */
[----:B------:R-:W-:Y:S01]  /*0860*/  VIADD R6, R6, 0x10 ;  /* 0x0000001006067836 */ /* 0x000fe20000000000 */
[----:B------:R-:W-:-:S04]  /*0870*/  SEL R23, R23, R27, P1 ;  /* 0x0000001b17177207 */ /* 0x000fc80000800000 */
[----:B------:R-:W-:Y:S01]  /*0880*/  ISETP.NE.AND P2, PT, R6, RZ, PT ;  /* 0x000000ff0600720c */ /* 0x000fe20003f45270 */
[----:B------:R-:W-:Y:S01]  /*0890*/  IMAD R26, R5, 0x10, R26 ;  /* 0x00000010051a7824 */ /* 0x000fe200078e021a */
[----:B--2---:R-:W-:-:S04]  /*08a0*/  FSETP.GT.AND P1, PT, R24, R29, PT ;  /* 0x0000001d1800720b */ /* 0x004fc80003f24000 */
[----:B------:R-:W-:Y:S02]  /*08b0*/  FSEL R29, R24, R29, P1 ;  /* 0x0000001d181d7208 */ /* 0x000fe40000800000 */
[----:B------:R-:W-:Y:S02]  /*08c0*/  SEL R25, R18, R25, P1 ;  /* 0x0000001912197207 */ /* 0x000fe40000800000 */
[----:B------:R-:W-:Y:S02]  /*08d0*/  SEL R23, R19, R23, P1 ;  /* 0x0000001713177207 */ /* 0x000fe40000800000 */
[----:B---3--:R-:W-:-:S04]  /*08e0*/  FSETP.GT.AND P1, PT, R28, R29, PT ;  /* 0x0000001d1c00720b */ /* 0x008fc80003f24000 */
[----:B------:R-:W-:Y:S02]  /*08f0*/  FSEL R28, R28, R29, P1 ;  /* 0x0000001d1c1c7208 */ /* 0x000fe40000800000 */
[----:B------:R-:W-:Y:S02]  /*0900*/  SEL R19, R16, R25, P1 ;  /* 0x0000001910137207 */ /* 0x000fe40000800000 */
[----:B------:R-:W-:Y:S02]  /*0910*/  SEL R17, R17, R23, P1 ;  /* 0x0000001711117207 */ /* 0x000fe40000800000 */
[----:B----4-:R-:W-:-:S04]  /*0920*/  FSETP.GT.AND P1, PT, R3, R28, PT ;  /* 0x0000001c0300720b */ /* 0x010fc80003f24000 */
[----:B------:R-:W-:Y:S02]  /*0930*/  SEL R22, R14, R19, P1 ;  /* 0x000000130e167207 */ /* 0x000fe40000800000 */
[----:B------:R-:W-:Y:S02]  /*0940*/  SEL R23, R15, R17, P1 ;  /* 0x000000110f177207 */ /* 0x000fe40000800000 */
[----:B------:R-:W-:Y:S01]  /*0950*/  FSEL R3, R3, R28, P1 ;  /* 0x0000001c03037208 */ /* 0x000fe20000800000 */
[----:B------:R-:W-:Y:S06]  /*0960*/  @P2 BRA `(.L_x_6) ;  /* 0xfffffff800702947 */ /* 0x000fec000383ffff */
[----:B------:R-:W-:-:S07]  /*0970*/  IMAD.MOV.U32 R6, RZ, RZ, R8 ;  /* 0x000000ffff067224 */ /* 0x000fce00078e0008 */
.L_x_5:
[----:B------:R-:W-:-:S13]  /*0980*/  ISETP.NE.AND P1, PT, R9, RZ, PT ;  /* 0x000000ff0900720c */ /* 0x000fda0003f25270 */
[----:B------:R-:W-:Y:S05]  /*0990*/  @!P1 BRA `(.L_x_7) ;  /* 0x0000000400b89947 */ /* 0x000fea0003800000 */
[----:B------:R-:W-:Y:S02]  /*09a0*/  ISETP.GE.U32.AND P2, PT, R9, 0x8, PT ;  /* 0x000000080900780c */ /* 0x000fe40003f46070 */
[----:B------:R-:W-:-:S11]  /*09b0*/  ISETP.NE.AND P1, PT, R10, RZ, PT ;  /* 0x000000ff0a00720c */ /* 0x000fd60003f25270 */
[----:B------:R-:W-:Y:S05]  /*09c0*/  @!P2 BRA `(.L_x_8) ;  /* 0x0000000000cca947 */ /* 0x000fea0003800000 */
[----:B------:R-:W0:Y:S01]  /*09d0*/  LDC.64 R18, c[0x0][0x388] ;  /* 0x0000e200ff127b82 */ /* 0x000e220000000a00 */
[----:B------:R-:W-:-:S04]  /*09e0*/  IMAD R13, R5, R6, R21 ;  /* 0x00000006050d7224 */ /* 0x000fc800078e0215 */
[----:B0-----:R-:W-:-:S05]  /*09f0*/  IMAD.WIDE R18, R13, 0x4, R18 ;  /* 0x000000040d127825 */ /* 0x001fca00078e0212 */
[----:B------:R-:W2:Y:S01]  /*0a00*/  LDG.E R28, desc[UR6][R18.64] ;  /* 0x00000006121c7981 */ /* 0x000ea2000c1e1900 */
[----:B------:R-:W-:-:S05]  /*0a10*/  IMAD.WIDE R12, R5, 0x4, R18 ;  /* 0x00000004050c7825 */ /* 0x000fca00078e0212 */
[----:B------:R-:W3:Y:S01]  /*0a20*/  LDG.E R26, desc[UR6][R12.64] ;  /* 0x000000060c1a7981 */ /* 0x000ee2000c1e1900 */
[----:B------:R-:W-:-:S05]  /*0a30*/  IMAD.WIDE R14, R5, 0x4, R12 ;  /* 0x00000004050e7825 */ /* 0x000fca00078e020c */
[----:B------:R-:W4:Y:S01]  /*0a40*/  LDG.E R25, desc[UR6][R14.64] ;  /* 0x000000060e197981 */ /* 0x000f22000c1e1900 */
[----:B------:R-:W-:-:S05]  /*0a50*/  IMAD.WIDE R16, R5, 0x4, R14 ;  /* 0x0000000405107825 */ /* 0x000fca00078e020e */
[----:B------:R-:W5:Y:S01]  /*0a60*/  LDG.E R24, desc[UR6][R16.64] ;  /* 0x0000000610187981 */ /* 0x000f62000c1e1900 */
[----:B--2---:R-:W-:-:S04]  /*0a70*/  FSETP.GT.AND P2, PT, R28, R3, PT ;  /* 0x000000031c00720b */ /* 0x004fc80003f44000 */
[----:B------:R-:W-:Y:S02]  /*0a80*/  FSEL R3, R28, R3, P2 ;  /* 0x000000031c037208 */ /* 0x000fe40001000000 */
[----:B------:R-:W-:Y:S02]  /*0a90*/  SEL R27, R18, R22, P2 ;  /* 0x00000016121b7207 */ /* 0x000fe40001000000 */
[----:B------:R-:W-:Y:S02]  /*0aa0*/  SEL R29, R19, R23, P2 ;  /* 0x00000017131d7207 */ /* 0x000fe40001000000 */
[----:B---3--:R-:W-:-:S04]  /*0ab0*/  FSETP.GT.AND P2, PT, R26, R3, PT ;  /* 0x000000031a00720b */ /* 0x008fc80003f44000 */
[----:B------:R-:W-:Y:S02]  /*0ac0*/  SEL R23, R12, R27, P2 ;  /* 0x0000001b0c177207 */ /* 0x000fe40001000000 */
[----:B------:R-:W-:Y:S01]  /*0ad0*/  SEL R29, R13, R29, P2 ;  /* 0x0000001d0d1d7207 */ /* 0x000fe20001000000 */
[----:B------:R-:W-:Y:S01]  /*0ae0*/  IMAD.WIDE R12, R5, 0x4, R16 ;  /* 0x00000004050c7825 */ /* 0x000fe200078e0210 */
[----:B------:R-:W-:-:S04]  /*0af0*/  FSEL R22, R26, R3, P2 ;  /* 0x000000031a167208 */ /* 0x000fc80001000000 */
[----:B------:R-:W2:Y:S01]  /*0b00*/  LDG.E R3, desc[UR6][R12.64] ;  /* 0x000000060c037981 */ /* 0x000ea2000c1e1900 */
[----:B----4-:R-:W-:Y:S01]  /*0b10*/  FSETP.GT.AND P2, PT, R25, R22, PT ;  /* 0x000000161900720b */ /* 0x010fe20003f44000 */
[----:B------:R-:W-:-:S03]  /*0b20*/  IMAD.WIDE R18, R5, 0x4, R12 ;  /* 0x0000000405127825 */ /* 0x000fc600078e020c */
[----:B------:R-:W-:Y:S02]  /*0b30*/  FSEL R27, R25, R22, P2 ;  /* 0x00000016191b7208 */ /* 0x000fe40001000000 */
[----:B------:R-:W3:Y:S01]  /*0b40*/  LDG.E R22, desc[UR6][R18.64] ;  /* 0x0000000612167981 */ /* 0x000ee2000c1e1900 */
[----:B------:R-:W-:Y:S02]  /*0b50*/  SEL R23, R14, R23, P2 ;  /* 0x000000170e177207 */ /* 0x000fe40001000000 */
[----:B------:R-:W-:Y:S01]  /*0b60*/  SEL R29, R15, R29, P2 ;  /* 0x0000001d0f1d7207 */ /* 0x000fe20001000000 */
[----:B------:R-:W-:Y:S01]  /*0b70*/  IMAD.WIDE R14, R5, 0x4, R18 ;  /* 0x00000004050e7825 */ /* 0x000fe200078e0212 */
[----:B-----5:R-:W-:-:S04]  /*0b80*/  FSETP.GT.AND P2, PT, R24, R27, PT ;  /* 0x0000001b1800720b */ /* 0x020fc80003f44000 */
[----:B------:R-:W4:Y:S01]  /*0b90*/  LDG.E R26, desc[UR6][R14.64] ;  /* 0x000000060e1a7981 */ /* 0x000f22000c1e1900 */
[----:B------:R-:W-:Y:S02]  /*0ba0*/  SEL R23, R16, R23, P2 ;  /* 0x0000001710177207 */ /* 0x000fe40001000000 */
[----:B------:R-:W-:Y:S01]  /*0bb0*/  SEL R25, R17, R29, P2 ;  /* 0x0000001d11197207 */ /* 0x000fe20001000000 */
[----:B------:R-:W-:Y:S01]  /*0bc0*/  IMAD.WIDE R16, R5, 0x4, R14 ;  /* 0x0000000405107825 */ /* 0x000fe200078e020e */
[----:B------:R-:W-:-:S04]  /*0bd0*/  FSEL R28, R24, R27, P2 ;  /* 0x0000001b181c7208 */ /* 0x000fc80001000000 */
[----:B------:R-:W5:Y:S01]  /*0be0*/  LDG.E R24, desc[UR6][R16.64] ;  /* 0x0000000610187981 */ /* 0x000f62000c1e1900 */
[----:B------:R-:W-:Y:S01]  /*0bf0*/  VIADD R6, R6, 0x8 ;  /* 0x0000000806067836 */ /* 0x000fe20000000000 */
[----:B--2---:R-:W-:-:S04]  /*0c00*/  FSETP.GT.AND P3, PT, R3, R28, PT ;  /* 0x0000001c0300720b */ /* 0x004fc80003f64000 */
[----:B------:R-:W-:-:S04]  /*0c10*/  FSEL R3, R3, R28, P3 ;  /* 0x0000001c03037208 */ /* 0x000fc80001800000 */
[----:B---3--:R-:W-:-:S04]  /*0c20*/  FSETP.GT.AND P2, PT, R22, R3, PT ;  /* 0x000000031600720b */ /* 0x008fc80003f44000 */
[----:B------:R-:W-:Y:S02]  /*0c30*/  FSEL R3, R22, R3, P2 ;  /* 0x0000000316037208 */ /* 0x000fe40001000000 */
[----:B------:R-:W-:Y:S02]  /*0c40*/  SEL R23, R12, R23, P3 ;  /* 0x000000170c177207 */ /* 0x000fe40001800000 */
[----:B------:R-:W-:Y:S02]  /*0c50*/  SEL R25, R13, R25, P3 ;  /* 0x000000190d197207 */ /* 0x000fe40001800000 */
[----:B----4-:R-:W-:Y:S02]  /*0c60*/  FSETP.GT.AND P3, PT, R26, R3, PT ;  /* 0x000000031a00720b */ /* 0x010fe40003f64000 */
[----:B------:R-:W-:Y:S02]  /*0c70*/  SEL R13, R18, R23, P2 ;  /* 0x00000017120d7207 */ /* 0x000fe40001000000 */
[----:B------:R-:W-:-:S02]  /*0c80*/  FSEL R3, R26, R3, P3 ;  /* 0x000000031a037208 */ /* 0x000fc40001800000 */
[----:B------:R-:W-:Y:S02]  /*0c90*/  SEL R19, R19, R25, P2 ;  /* 0x0000001913137207 */ /* 0x000fe40001000000 */
[----:B------:R-:W-:Y:S02]  /*0ca0*/  SEL R13, R14, R13, P3 ;  /* 0x0000000d0e0d7207 */ /* 0x000fe40001800000 */
[----:B-----5:R-:W-:Y:S02]  /*0cb0*/  FSETP.GT.AND P2, PT, R24, R3, PT ;  /* 0x000000031800720b */ /* 0x020fe40003f44000 */
[----:B------:R-:W-:Y:S02]  /*0cc0*/  SEL R15, R15, R19, P3 ;  /* 0x000000130f0f7207 */ /* 0x000fe40001800000 */
[----:B------:R-:W-:Y:S02]  /*0cd0*/  SEL R22, R16, R13, P2 ;  /* 0x0000000d10167207 */ /* 0x000fe40001000000 */
[----:B------:R-:W-:-:S02]  /*0ce0*/  SEL R23, R17, R15, P2 ;  /* 0x0000000f11177207 */ /* 0x000fc40001000000 */
[----:B------:R-:W-:-:S07]  /*0cf0*/  FSEL R3, R24, R3, P2 ;  /* 0x0000000318037208 */ /* 0x000fce0001000000 */
.L_x_8:
        /* <DEDUP_REMOVED lines=14> */
[----:B------:R-:W-:Y:S01]  /*0de0*/  VIADD R6, R6, 0x4 ;  /* 0x0000000406067836 */ /* 0x000fe20000000000 */
[----:B--2---:R-:W-:-:S04]  /*0df0*/  FSETP.GT.AND P3, PT, R26, R3, PT ;  /* 0x000000031a00720b */ /* 0x004fc80003f64000 */
[----:B------:R-:W-:Y:S02]  /*0e00*/  FSEL R3, R26, R3, P3 ;  /* 0x000000031a037208 */ /* 0x000fe40001800000 */
[----:B------:R-:W-:Y:S02]  /*0e10*/  SEL R13, R13, R23, P3 ;  /* 0x000000170d0d7207 */ /* 0x000fe40001800000 */
[----:B---3--:R-:W-:-:S04]  /*0e20*/  FSETP.GT.AND P2, PT, R28, R3, PT ;  /* 0x000000031c00720b */ /* 0x008fc80003f44000 */
[----:B------:R-:W-:Y:S02]  /*0e30*/  FSEL R27, R28, R3, P2 ;  /* 0x000000031c1b7208 */ /* 0x000fe40001000000 */
[----:B------:R-:W-:Y:S02]  /*0e40*/  SEL R3, R12, R22, P3 ;  /* 0x000000160c037207 */ /* 0x000fe40001800000 */
[----:B----4-:R-:W-:Y:S02]  /*0e50*/  FSETP.GT.AND P3, PT, R24, R27, PT ;  /* 0x0000001b1800720b */ /* 0x010fe40003f64000 */
[----:B------:R-:W-:Y:S02]  /*0e60*/  SEL R3, R14, R3, P2 ;  /* 0x000000030e037207 */ /* 0x000fe40001000000 */
[----:B------:R-:W-:Y:S02]  /*0e70*/  FSEL R24, R24, R27, P3 ;  /* 0x0000001b18187208 */ /* 0x000fe40001800000 */
[----:B------:R-:W-:-:S02]  /*0e80*/  SEL R13, R15, R13, P2 ;  /* 0x0000000d0f0d7207 */ /* 0x000fc40001000000 */
[----:B------:R-:W-:Y:S02]  /*0e90*/  SEL R3, R16, R3, P3 ;  /* 0x0000000310037207 */ /* 0x000fe40001800000 */
[-C--:B-----5:R-:W-:Y:S02]  /*0ea0*/  FSETP.GT.AND P2, PT, R25, R24.reuse, PT ;  /* 0x000000181900720b */ /* 0x0a0fe40003f44000 */
[----:B------:R-:W-:Y:S02]  /*0eb0*/  SEL R13, R17, R13, P3 ;  /* 0x0000000d110d7207 */ /* 0x000fe40001800000 */
[----:B------:R-:W-:Y:S02]  /*0ec0*/  SEL R22, R18, R3, P2 ;  /* 0x0000000312167207 */ /* 0x000fe40001000000 */
[----:B------:R-:W-:Y:S02]  /*0ed0*/  SEL R23, R19, R13, P2 ;  /* 0x0000000d13177207 */ /* 0x000fe40001000000 */
[----:B------:R-:W-:-:S07]  /*0ee0*/  FSEL R3, R25, R24, P2 ;  /* 0x0000001819037208 */ /* 0x000fce0001000000 */
.L_x_9:
[----:B------:R-:W-:Y:S05]  /*0ef0*/  @!P1 BRA `(.L_x_7) ;  /* 0x0000000000609947 */ /* 0x000fea0003800000 */
[----:B------:R-:W0:Y:S01]  /*0f00*/  LDC.64 R12, c[0x0][0x388] ;  /* 0x0000e200ff0c7b82 */ /* 0x000e220000000a00 */
[----:B------:R-:W-:-:S04]  /*0f10*/  IMAD R21, R5, R6, R21 ;  /* 0x0000000605157224 */ /* 0x000fc800078e0215 */
[----:B0-----:R-:W-:-:S05]  /*0f20*/  IMAD.WIDE R12, R21, 0x4, R12 ;  /* 0x00000004150c7825 */ /* 0x001fca00078e020c */
[----:B------:R-:W2:Y:S01]  /*0f30*/  LDG.E R6, desc[UR6][R12.64] ;  /* 0x000000060c067981 */ /* 0x000ea2000c1e1900 */
[----:B------:R-:W-:Y:S02]  /*0f40*/  ISETP.NE.AND P2, PT, R11, 0x1, PT ;  /* 0x000000010b00780c */ /* 0x000fe40003f45270 */
[----:B--2---:R-:W-:-:S04]  /*0f50*/  FSETP.GT.AND P1, PT, R6, R3, PT ;  /* 0x000000030600720b */ /* 0x004fc80003f24000 */
[----:B------:R-:W-:Y:S02]  /*0f60*/  FSEL R3, R6, R3, P1 ;  /* 0x0000000306037208 */ /* 0x000fe40000800000 */
[----:B------:R-:W-:Y:S02]  /*0f70*/  SEL R22, R12, R22, P1 ;  /* 0x000000160c167207 */ /* 0x000fe40000800000 */
[----:B------:R-:W-:-:S03]  /*0f80*/  SEL R23, R13, R23, P1 ;  /* 0x000000170d177207 */ /* 0x000fc60000800000 */
[----:B------:R-:W-:Y:S05]  /*0f90*/  @!P2 BRA `(.L_x_7) ;  /* 0x000000000038a947 */ /* 0x000fea0003800000 */
[----:B------:R-:W-:-:S05]  /*0fa0*/  IMAD.WIDE R12, R5, 0x4, R12 ;  /* 0x00000004050c7825 */ /* 0x000fca00078e020c */
        /* <DEDUP_REMOVED lines=8> */
[----:B------:R-:W2:Y:S02]  /*1030*/  LDG.E R6, desc[UR6][R12.64] ;  /* 0x000000060c067981 */ /* 0x000ea4000c1e1900 */
[----:B--2---:R-:W-:-:S13]  /*1040*/  FSETP.GT.AND P1, PT, R6, R3, PT ;  /* 0x000000030600720b */ /* 0x004fda0003f24000 */
[----:B------:R-:W-:Y:S02]  /*1050*/  @P1 IMAD.MOV.U32 R22, RZ, RZ, R12 ;  /* 0x000000ffff161224 */ /* 0x000fe400078e000c */
[----:B------:R-:W-:Y:S02]  /*1060*/  @P1 IMAD.MOV.U32 R23, RZ, RZ, R13 ;  /* 0x000000ffff171224 */ /* 0x000fe400078e000d */
[----:B------:R-:W-:-:S07]  /*1070*/  @P1 IMAD.MOV.U32 R3, RZ, RZ, R6 ;  /* 0x000000ffff031224 */ /* 0x000fce00078e0006 */
.L_x_7:
[----:B------:R-:W-:Y:S05]  /*1080*/  @P0 BRA `(.L_x_10) ;  /* 0xfffffff000840947 */ /* 0x000fea000383ffff */
.L_x_4:
[----:B------:R-:W2:Y:S01]  /*1090*/  LDG.E R23, desc[UR6][R22.64] ;  /* 0x0000000616177981 */ /* 0x000ea2000c1e1900 */
[----:B------:R-:W0:Y:S02]  /*10a0*/  LDC.64 R2, c[0x0][0x390] ;  /* 0x0000e400ff027b82 */ /* 0x000e240000000a00 */
[----:B0-----:R-:W-:-:S05]  /*10b0*/  IMAD.WIDE R2, R0, 0x4, R2 ;  /* 0x0000000400027825 */ /* 0x001fca00078e0202 */
[----:B--2---:R-:W-:Y:S01]  /*10c0*/  STG.E desc[UR6][R2.64], R23 ;  /* 0x0000001702007986 */ /* 0x004fe2000c101906 */
[----:B------:R-:W-:Y:S05]  /*10d0*/  EXIT ;  /* 0x000000000000794d */ /* 0x000fea0003800000 */
.L_x_11:
        /* <DEDUP_REMOVED lines=10> */
.L_x_25:


//--------------------- .text.training_activation --------------------------
	.section	.text.training_activation,"ax",@progbits
	.align	128
        .global         training_activation
        .type           training_activation,@function
        .size           training_activation,(.L_x_26 - training_activation)
        .other          training_activation,@"STO_CUDA_ENTRY STV_DEFAULT"
training_activation:
.text.training_activation:
        /* <DEDUP_REMOVED lines=16> */
[----:B------:R-:W2:Y:S04]  /*0100*/  LDG.E R2, desc[UR6][R4.64] ;  /* 0x0000000604027981 */ /* 0x000ea8000c1e1900 */
[----:B------:R-:W3:Y:S04]  /*0110*/  LDG.E R3, desc[UR6][R4.64+0x8] ;  /* 0x0000080604037981 */ /* 0x000ee8000c1e1900 */
[----:B------:R-:W4:Y:S04]  /*0120*/  LDG.E R7, desc[UR6][R4.64+0x10] ;  /* 0x0000100604077981 */ /* 0x000f28000c1e1900 */
[----:B------:R-:W5:Y:S01]  /*0130*/  LDG.E R6, desc[UR6][R4.64+0xc] ;  /* 0x00000c0604067981 */ /* 0x000f62000c1e1900 */
[----:B--2---:R-:W-:Y:S01]  /*0140*/  ISETP.GE.AND P0, PT, R2, 0x1, PT ;  /* 0x000000010200780c */ /* 0x004fe20003f06270 */
[----:B---3--:R-:W-:-:S02]  /*0150*/  IMAD R3, R3, R8, RZ ;  /* 0x0000000803037224 */ /* 0x008fc400078e02ff */
[----:B----4-:R-:W-:Y:S02]  /*0160*/  IMAD R7, R7, UR5, R11 ;  /* 0x0000000507077c24 */ /* 0x010fe4000f8e020b */
[----:B-----5:R-:W-:-:S04]  /*0170*/  IMAD R3, R6, UR4, R3 ;  /* 0x0000000406037c24 */ /* 0x020fc8000f8e0203 */
[----:B------:R-:W-:-:S04]  /*0180*/  IMAD R3, R2, R7, R3 ;  /* 0x0000000702037224 */ /* 0x000fc800078e0203 */
[----:B------:R-:W-:Y:S05]  /*0190*/  @!P0 BRA `(.L_x_12) ;  /* 0x0000000000508947 */ /* 0x000fea0003800000 */
[----:B------:R0:W5:Y:S01]  /*01a0*/  LDG.E R4, desc[UR6][R4.64+0x4] ;  /* 0x0000040604047981 */ /* 0x000162000c1e1900 */
[----:B------:R-:W-:-:S05]  /*01b0*/  UMOV UR4, URZ ;  /* 0x000000ff00047c82 */ /* 0x000fca0008000000 */
.L_x_15:
[----:B-----5:R-:W-:-:S13]  /*01c0*/  ISETP.GE.AND P0, PT, R4, 0x1, PT ;  /* 0x000000010400780c */ /* 0x020fda0003f06270 */
[----:B-1----:R-:W-:Y:S05]  /*01d0*/  @!P0 BRA `(.L_x_13) ;  /* 0x0000000000348947 */ /* 0x002fea0003800000 */
[----:B------:R-:W1:Y:S01]  /*01e0*/  LDC.64 R8, c[0x0][0x380] ;  /* 0x0000e000ff087b82 */ /* 0x000e620000000a00 */
[----:B------:R-:W-:Y:S01]  /*01f0*/  VIADD R11, R3, UR4 ;  /* 0x00000004030b7c36 */ /* 0x000fe20008000000 */
[----:B------:R-:W-:-:S06]  /*0200*/  UMOV UR5, URZ ;  /* 0x000000ff00057c82 */ /* 0x000fcc0008000000 */
[----:B------:R-:W2:Y:S02]  /*0210*/  LDC.64 R6, c[0x0][0x398] ;  /* 0x0000e600ff067b82 */ /* 0x000ea40000000a00 */
.L_x_14:
[----:B-1----:R-:W0:Y:S02]  /*0220*/  LDG.E R2, desc[UR6][R8.64+0x10] ;  /* 0x0000100608027981 */ /* 0x002e24000c1e1900 */
[----:B0-----:R-:W-:-:S04]  /*0230*/  IMAD R5, R2, UR5, R11 ;  /* 0x0000000502057c24 */ /* 0x001fc8000f8e020b */
[----:B--2---:R-:W-:-:S05]  /*0240*/  IMAD.WIDE R4, R5, 0x4, R6 ;  /* 0x0000000405047825 */ /* 0x004fca00078e0206 */
[----:B------:R0:W-:Y:S04]  /*0250*/  STG.E desc[UR6][R4.64], RZ ;  /* 0x000000ff04007986 */ /* 0x0001e8000c101906 */
[----:B0-----:R-:W2:Y:S01]  /*0260*/  LDG.E R4, desc[UR6][R8.64+0x4] ;  /* 0x0000040608047981 */ /* 0x001ea2000c1e1900 */
[----:B------:R-:W-:-:S06]  /*0270*/  UIADD3 UR5, UPT, UPT, UR5, 0x1, URZ ;  /* 0x0000000105057890 */ /* 0x000fcc000fffe0ff */
[----:B--2---:R-:W-:-:S13]  /*0280*/  ISETP.LE.AND P0, PT, R4, UR5, PT ;  /* 0x0000000504007c0c */ /* 0x004fda000bf03270 */
[----:B------:R-:W-:Y:S05]  /*0290*/  @!P0 BRA `(.L_x_14) ;  /* 0xfffffffc00e08947 */ /* 0x000fea000383ffff */
[----:B------:R1:W5:Y:S02]  /*02a0*/  LDG.E R2, desc[UR6][R8.64] ;  /* 0x0000000608027981 */ /* 0x000364000c1e1900 */
.L_x_13:
[----:B------:R-:W-:-:S06]  /*02b0*/  UIADD3 UR4, UPT, UPT, UR4, 0x1, URZ ;  /* 0x0000000104047890 */ /* 0x000fcc000fffe0ff */
[----:B-----5:R-:W-:-:S13]  /*02c0*/  ISETP.LE.AND P0, PT, R2, UR4, PT ;  /* 0x0000000402007c0c */ /* 0x020fda000bf03270 */
[----:B------:R-:W-:Y:S05]  /*02d0*/  @!P0 BRA `(.L_x_15) ;  /* 0xfffffffc00b88947 */ /* 0x000fea000383ffff */
.L_x_12:
[----:B------:R-:W2:Y:S01]  /*02e0*/  LDCU.64 UR4, c[0x0][0x388] ;  /* 0x00007100ff0477ac */ /* 0x000ea20008000a00 */
[----:B------:R-:W-:Y:S01]  /*02f0*/  ISETP.GE.AND P0, PT, R2, 0x1, PT ;  /* 0x000000010200780c */ /* 0x000fe20003f06270 */
[----:B--2---:R-:W-:Y:S02]  /*0300*/  IMAD.U32 R4, RZ, RZ, UR4 ;  /* 0x00000004ff047e24 */ /* 0x004fe4000f8e00ff */
[----:B------:R-:W-:Y:S02]  /*0310*/  IMAD.U32 R7, RZ, RZ, UR5 ;  /* 0x00000005ff077e24 */ /* 0x000fe4000f8e00ff */
[----:B0-----:R-:W-:Y:S02]  /*0320*/  IMAD.U32 R5, RZ, RZ, UR4 ;  /* 0x00000004ff057e24 */ /* 0x001fe4000f8e00ff */
[----:B------:R-:W-:-:S06]  /*0330*/  IMAD.U32 R6, RZ, RZ, UR5 ;  /* 0x00000005ff067e24 */ /* 0x000fcc000f8e00ff */
[----:B------:R-:W-:Y:S05]  /*0340*/  @!P0 BRA `(.L_x_16) ;  /* 0x0000001000b08947 */ /* 0x000fea0003800000 */
[----:B------:R-:W1:Y:S02]  /*0350*/  LDC.64 R12, c[0x0][0x380] ;  /* 0x0000e000ff0c7b82 */ /* 0x000e640000000a00 */
[----:B-1----:R-:W2:Y:S02]  /*0360*/  LDG.E R8, desc[UR6][R12.64+0x4] ;  /* 0x000004060c087981 */ /* 0x002ea4000c1e1900 */
[----:B--2---:R-:W-:-:S13]  /*0370*/  ISETP.GE.AND P0, PT, R8, 0x1, PT ;  /* 0x000000010800780c */ /* 0x004fda0003f06270 */
[----:B------:R-:W-:Y:S05]  /*0380*/  @!P0 BRA `(.L_x_16) ;  /* 0x0000001000a08947 */ /* 0x000fea0003800000 */
[----:B------:R-:W0:Y:S01]  /*0390*/  LDC.64 R10, c[0x0][0x388] ;  /* 0x0000e200ff0a7b82 */ /* 0x000e220000000a00 */
[----:B------:R1:W5:Y:S04]  /*03a0*/  LDG.E R9, desc[UR6][R12.64+0x10] ;  /* 0x000010060c097981 */ /* 0x000368000c1e1900 */
[----:B0-----:R1:W5:Y:S01]  /*03b0*/  LDG.E R21, desc[UR6][R10.64] ;  /* 0x000000060a157981 */ /* 0x001362000c1e1900 */
[----:B------:R-:W-:Y:S01]  /*03c0*/  IMAD.U32 R6, RZ, RZ, UR5 ;  /* 0x00000005ff067e24 */ /* 0x000fe2000f8e00ff */
[----:B------:R-:W-:Y:S01]  /*03d0*/  LOP3.LUT R20, R8, 0x3, RZ, 0xc0, !PT ;  /* 0x0000000308147812 */ /* 0x000fe200078ec0ff */
[----:B------:R-:W-:Y:S02]  /*03e0*/  IMAD.U32 R7, RZ, RZ, UR5 ;  /* 0x00000005ff077e24 */ /* 0x000fe4000f8e00ff */
[----:B------:R-:W-:-:S02]  /*03f0*/  IMAD.U32 R5, RZ, RZ, UR4 ;  /* 0x00000004ff057e24 */ /* 0x000fc4000f8e00ff */
[----:B------:R-:W-:Y:S01]  /*0400*/  IMAD.U32 R4, RZ, RZ, UR4 ;  /* 0x00000004ff047e24 */ /* 0x000fe2000f8e00ff */
[----:B------:R-:W-:-:S06]  /*0410*/  UMOV UR4, URZ ;  /* 0x000000ff00047c82 */ /* 0x000fcc0008000000 */
.L_x_22:
[----:B------:R-:W-:Y:S01]  /*0420*/  ISETP.GE.U32.AND P1, PT, R8, 0x10, PT ;  /* 0x000000100800780c */ /* 0x000fe20003f26070 */
[----:B------:R-:W-:Y:S01]  /*0430*/  VIADD R22, R3, UR4 ;  /* 0x0000000403167c36 */ /* 0x000fe20008000000 */
[----:B------:R-:W-:Y:S01]  /*0440*/  UIADD3 UR4, UPT, UPT, UR4, 0x1, URZ ;  /* 0x0000000104047890 */ /* 0x000fe2000fffe0ff */
[----:B------:R-:W-:-:S05]  /*0450*/  IMAD.MOV.U32 R25, RZ, RZ, RZ ;  /* 0x000000ffff197224 */ /* 0x000fca00078e00ff */
[----:B------:R-:W-:-:S05]  /*0460*/  ISETP.NE.AND P0, PT, R2, UR4, PT ;  /* 0x0000000402007c0c */ /* 0x000fca000bf05270 */
[----:B------:R-:W-:Y:S08]  /*0470*/  @!P1 BRA `(.L_x_17) ;  /* 0x0000000800209947 */ /* 0x000ff00003800000 */
[----:B-1----:R-:W0:Y:S01]  /*0480*/  LDC.64 R10, c[0x0][0x388] ;  /* 0x0000e200ff0a7b82 */ /* 0x002e220000000a00 */
[----:B------:R-:W-:Y:S01]  /*0490*/  LOP3.LUT R25, R8, 0x7ffffff0, RZ, 0xc0, !PT ;  /* 0x7ffffff008197812 */ /* 0x000fe200078ec0ff */
[----:B------:R-:W-:-:S04]  /*04a0*/  IMAD.MOV.U32 R24, RZ, RZ, R22 ;  /* 0x000000ffff187224 */ /* 0x000fc800078e0016 */
[----:B------:R-:W-:-:S07]  /*04b0*/  IMAD.MOV R23, RZ, RZ, -R25 ;  /* 0x000000ffff177224 */ /* 0x000fce00078e0a19 */
.L_x_18:
[----:B0-----:R-:W-:-:S05]  /*04c0*/  IMAD.WIDE R12, R24, 0x4, R10 ;  /* 0x00000004180c7825 */ /* 0x001fca00078e020a */
[----:B------:R-:W2:Y:S01]  /*04d0*/  LDG.E R29, desc[UR6][R12.64] ;  /* 0x000000060c1d7981 */ /* 0x000ea2000c1e1900 */
[----:B-----5:R-:W-:-:S05]  /*04e0*/  IMAD.WIDE R14, R9, 0x4, R12 ;  /* 0x00000004090e7825 */ /* 0x020fca00078e020c */
[----:B------:R-:W3:Y:S01]  /*04f0*/  LDG.E R28, desc[UR6][R14.64] ;  /* 0x000000060e1c7981 */ /* 0x000ee2000c1e1900 */
[----:B------:R-:W-:-:S05]  /*0500*/  IMAD.WIDE R16, R9, 0x4, R14 ;  /* 0x0000000409107825 */ /* 0x000fca00078e020e */
[----:B------:R-:W4:Y:S01]  /*0510*/  LDG.E R27, desc[UR6][R16.64] ;  /* 0x00000006101b7981 */ /* 0x000f22000c1e1900 */
[----:B------:R-:W-:-:S05]  /*0520*/  IMAD.WIDE R18, R9, 0x4, R16 ;  /* 0x0000000409127825 */ /* 0x000fca00078e0210 */
[----:B------:R-:W4:Y:S01]  /*0530*/  LDG.E R26, desc[UR6][R18.64] ;  /* 0x00000006121a7981 */ /* 0x000f22000c1e1900 */
[----:B--2---:R-:W-:-:S04]  /*0540*/  FSETP.GT.AND P1, PT, R29, R21, PT ;  /* 0x000000151d00720b */ /* 0x004fc80003f24000 */
[----:B------:R-:W-:Y:S02]  /*0550*/  FSEL R21, R29, R21, P1 ;  /* 0x000000151d157208 */ /* 0x000fe40000800000 */
[C---:B------:R-:W-:Y:S02]  /*0560*/  SEL R7, R13.reuse, R7, P1 ;  /* 0x000000070d077207 */ /* 0x040fe40000800000 */
[C---:B------:R-:W-:Y:S02]  /*0570*/  SEL R29, R12.reuse, R4, P1 ;  /* 0x000000040c1d7207 */ /* 0x040fe40000800000 */
[----:B------:R-:W-:Y:S02]  /*0580*/  SEL R5, R12, R5, P1 ;  /* 0x000000050c057207 */ /* 0x000fe40000800000 */
[----:B------:R-:W-:Y:S02]  /*0590*/  SEL R13, R13, R6, P1 ;  /* 0x000000060d0d7207 */ /* 0x000fe40000800000 */
[----:B---3--:R-:W-:-:S04]  /*05a0*/  FSETP.GT.AND P1, PT, R28, R21, PT ;  /* 0x000000151c00720b */ /* 0x008fc80003f24000 */
[----:B------:R-:W-:Y:S02]  /*05b0*/  FSEL R28, R28, R21, P1 ;  /* 0x000000151c1c7208 */ /* 0x000fe40000800000 */
[C---:B------:R-:W-:Y:S01]  /*05c0*/  SEL R6, R14.reuse, R5, P1 ;  /* 0x000000050e067207 */ /* 0x040fe20000800000 */
[----:B------:R-:W-:Y:S01]  /*05d0*/  IMAD.WIDE R4, R9, 0x4, R18 ;  /* 0x0000000409047825 */ /* 0x000fe200078e0212 */
[----:B------:R-:W-:Y:S02]  /*05e0*/  SEL R29, R14, R29, P1 ;  /* 0x0000001d0e1d7207 */ /* 0x000fe40000800000 */
[C---:B------:R-:W-:Y:S02]  /*05f0*/  SEL R7, R15.reuse, R7, P1 ;  /* 0x000000070f077207 */ /* 0x040fe40000800000 */
[----:B------:R-:W-:Y:S01]  /*0600*/  SEL R13, R15, R13, P1 ;  /* 0x0000000d0f0d7207 */ /* 0x000fe20000800000 */
[----:B------:R-:W2:Y:S01]  /*0610*/  LDG.E R21, desc[UR6][R4.64] ;  /* 0x0000000604157981 */ /* 0x000ea2000c1e1900 */
[----:B----4-:R-:W-:-:S04]  /*0620*/  FSETP.GT.AND P1, PT, R27, R28, PT ;  /* 0x0000001c1b00720b */ /* 0x010fc80003f24000 */
[----:B------:R-:W-:Y:S02]  /*0630*/  FSEL R15, R27, R28, P1 ;  /* 0x0000001c1b0f7208 */ /* 0x000fe40000800000 */
[----:B------:R-:W-:Y:S02]  /*0640*/  SEL R27, R17, R7, P1 ;  /* 0x00000007111b7207 */ /* 0x000fe40000800000 */
[----:B------:R-:W-:Y:S01]  /*0650*/  SEL R12, R16, R6, P1 ;  /* 0x00000006100c7207 */ /* 0x000fe20000800000 */
[----:B------:R-:W-:Y:S01]  /*0660*/  IMAD.WIDE R6, R9, 0x4, R4 ;  /* 0x0000000409067825 */ /* 0x000fe200078e0204 */
[----:B------:R-:W-:Y:S02]  /*0670*/  FSETP.GT.AND P2, PT, R26, R15, PT ;  /* 0x0000000f1a00720b */ /* 0x000fe40003f44000 */
[----:B------:R-:W-:Y:S02]  /*0680*/  SEL R13, R17, R13, P1 ;  /* 0x0000000d110d7207 */ /* 0x000fe40000800000 */
[----:B------:R-:W-:-:S02]  /*0690*/  SEL R29, R16, R29, P1 ;  /* 0x0000001d101d7207 */ /* 0x000fc40000800000 */
[----:B------:R-:W3:Y:S01]  /*06a0*/  LDG.E R16, desc[UR6][R6.64] ;  /* 0x0000000606107981 */ /* 0x000ee2000c1e1900 */
[C---:B------:R-:W-:Y:S02]  /*06b0*/  SEL R27, R19.reuse, R27, P2 ;  /* 0x0000001b131b7207 */ /* 0x040fe40001000000 */
[----:B------:R-:W-:Y:S02]  /*06c0*/  SEL R17, R18, R12, P2 ;  /* 0x0000000c12117207 */ /* 0x000fe40001000000 */
[----:B------:R-:W-:Y:S01]  /*06d0*/  SEL R19, R19, R13, P2 ;  /* 0x0000000d13137207 */ /* 0x000fe20001000000 */
[----:B------:R-:W-:Y:S01]  /*06e0*/  IMAD.WIDE R12, R9, 0x4, R6 ;  /* 0x00000004090c7825 */ /* 0x000fe200078e0206 */
[----:B------:R-:W-:-:S04]  /*06f0*/  FSEL R28, R26, R15, P2 ;  /* 0x0000000f1a1c7208 */ /* 0x000fc80001000000 */
[----:B------:R-:W4:Y:S01]  /*0700*/  LDG.E R26, desc[UR6][R12.64] ;  /* 0x000000060c1a7981 */ /* 0x000f22000c1e1900 */
[----:B------:R-:W-:Y:S01]  /*0710*/  IMAD.WIDE R14, R9, 0x4, R12 ;  /* 0x00000004090e7825 */ /* 0x000fe200078e020c */
[----:B------:R-:W-:-:S04]  /*0720*/  SEL R29, R18, R29, P2 ;  /* 0x0000001d121d7207 */ /* 0x000fc80001000000 */
[----:B------:R-:W4:Y:S01]  /*0730*/  LDG.E R18, desc[UR6][R14.64] ;  /* 0x000000060e127981 */ /* 0x000f22000c1e1900 */
[----:B--2---:R-:W-:-:S04]  /*0740*/  FSETP.GT.AND P1, PT, R21, R28, PT ;  /* 0x0000001c1500720b */ /* 0x004fc80003f24000 */
[----:B------:R-:W-:Y:S02]  /*0750*/  FSEL R21, R21, R28, P1 ;  /* 0x0000001c15157208 */ /* 0x000fe40000800000 */
[C---:B------:R-:W-:Y:S02]  /*0760*/  SEL R29, R4.reuse, R29, P1 ;  /* 0x0000001d041d7207 */ /* 0x040fe40000800000 */
[C---:B------:R-:W-:Y:S02]  /*0770*/  SEL R27, R5.reuse, R27, P1 ;  /* 0x0000001b051b7207 */ /* 0x040fe40000800000 */
[----:B------:R-:W-:Y:S02]  /*0780*/  SEL R17, R4, R17, P1 ;  /* 0x0000001104117207 */ /* 0x000fe40000800000 */
[----:B------:R-:W-:Y:S02]  /*0790*/  SEL R19, R5, R19, P1 ;  /* 0x0000001305137207 */ /* 0x000fe40000800000 */
[----:B---3--:R-:W-:Y:S01]  /*07a0*/  FSETP.GT.AND P1, PT, R16, R21, PT ;  /* 0x000000151000720b */ /* 0x008fe20003f24000 */
[----:B------:R-:W-:-:S03]  /*07b0*/  IMAD.WIDE R4, R9, 0x4, R14 ;  /* 0x0000000409047825 */ /* 0x000fc600078e020e */
[----:B------:R-:W-:Y:S02]  /*07c0*/  FSEL R21, R16, R21, P1 ;  /* 0x0000001510157208 */ /* 0x000fe40000800000 */
[C---:B------:R-:W-:Y:S01]  /*07d0*/  SEL R29, R6.reuse, R29, P1 ;  /* 0x0000001d061d7207 */ /* 0x040fe20000800000 */
[----:B------:R-:W2:Y:S01]  /*07e0*/  LDG.E R16, desc[UR6][R4.64] ;  /* 0x0000000604107981 */ /* 0x000ea2000c1e1900 */
[C---:B------:R-:W-:Y:S02]  /*07f0*/  SEL R27, R7.reuse, R27, P1 ;  /* 0x0000001b071b7207 */ /* 0x040fe40000800000 */
[----:B------:R-:W-:Y:S02]  /*0800*/  SEL R6, R6, R17, P1 ;  /* 0x0000001106067207 */ /* 0x000fe40000800000 */
[----:B------:R-:W-:Y:S02]  /*0810*/  SEL R19, R7, R19, P1 ;  /* 0x0000001307137207 */ /* 0x000fe40000800000 */
[----:B----4-:R-:W-:-:S04]  /*0820*/  FSETP.GT.AND P1, PT, R26, R21, PT ;  /* 0x000000151a00720b */ /* 0x010fc80003f24000 */
[----:B------:R-:W-:Y:S02]  /*0830*/  FSEL R17, R26, R21, P1 ;  /* 0x000000151a117208 */ /* 0x000fe40000800000 */
[C---:B------:R-:W-:Y:S01]  /*0840*/  SEL R21, R12.reuse, R6, P1 ;  /* 0x000000060c157207 */ /* 0x040fe20000800000 */
[----:B------:R-:W-:Y:S01]  /*0850*/  IMAD.WIDE R6, R9, 0x4, R4 ;  /* 0x0000000409067825 */ /* 0x000fe200078e0204 */
[----:B------:R-:W-:Y:S02]  /*0860*/  SEL R29, R12, R29, P1 ;  /* 0x0000001d0c1d7207 */ /* 0x000fe40000800000 */
[C---:B------:R-:W-:Y:S02]  /*0870*/  SEL R27, R13.reuse, R27, P1 ;  /* 0x0000001b0d1b7207 */ /* 0x040fe40000800000 */
[----:B------:R-:W-:Y:S01]  /*0880*/  FSETP.GT.AND P2, PT, R18, R17, PT ;  /* 0x000000111200720b */ /* 0x000fe20003f44000 */
[----:B------:R-:W3:Y:S01]  /*0890*/  LDG.E R26, desc[UR6][R6.64] ;  /* 0x00000006061a7981 */ /* 0x000ee2000c1e1900 */
[----:B------:R-:W-:-:S02]  /*08a0*/  SEL R13, R13, R19, P1 ;  /* 0x000000130d0d7207 */ /* 0x000fc40000800000 */
[----:B------:R-:W-:Y:S02]  /*08b0*/  SEL R19, R14, R29, P2 ;  /* 0x0000001d0e137207 */ /* 0x000fe40001000000 */
[----:B------:R-:W-:Y:S01]  /*08c0*/  SEL R29, R15, R13, P2 ;  /* 0x0000000d0f1d7207 */ /* 0x000fe20001000000 */
[----:B------:R-:W-:Y:S01]  /*08d0*/  IMAD.WIDE R12, R9, 0x4, R6 ;  /* 0x00000004090c7825 */ /* 0x000fe200078e0206 */
[----:B------:R-:W-:Y:S02]  /*08e0*/  FSEL R28, R18, R17, P2 ;  /* 0x00000011121c7208 */ /* 0x000fe40001000000 */
[----:B------:R-:W-:Y:S02]  /*08f0*/  SEL R27, R15, R27, P2 ;  /* 0x0000001b0f1b7207 */ /* 0x000fe40001000000 */
[----:B------:R-:W4:Y:S01]  /*0900*/  LDG.E R18, desc[UR6][R12.64] ;  /* 0x000000060c127981 */ /* 0x000f22000c1e1900 */
[----:B------:R-:W-:Y:S01]  /*0910*/  SEL R21, R14, R21, P2 ;  /* 0x000000150e157207 */ /* 0x000fe20001000000 */
        /* <DEDUP_REMOVED lines=10> */
[C---:B------:R-:W-:Y:S02]  /*09c0*/  SEL R27, R7.reuse, R27, P1 ;  /* 0x0000001b071b7207 */ /* 0x040fe40000800000 */
[----:B------:R-:W-:Y:S01]  /*09d0*/  SEL R7, R7, R5, P1 ;  /* 0x0000000507077207 */ /* 0x000fe20000800000 */
[----:B------:R-:W-:Y:S01]  /*09e0*/  IMAD.WIDE R4, R9, 0x4, R14 ;  /* 0x0000000409047825 */ /* 0x000fe200078e020e */
[C---:B------:R-:W-:Y:S02]  /*09f0*/  SEL R19, R6.reuse, R19, P1 ;  /* 0x0000001306137207 */ /* 0x040fe40000800000 */
[----:B------:R-:W-:Y:S02]  /*0a00*/  SEL R21, R6, R21, P1 ;  /* 0x0000001506157207 */ /* 0x000fe40000800000 */
[CC--:B----4-:R-:W-:Y:S01]  /*0a10*/  FSETP.GT.AND P1, PT, R18.reuse, R29.reuse, PT ;  /* 0x0000001d1200720b */ /* 0x0d0fe20003f24000 */
[----:B------:R-:W2:Y:S03]  /*0a20*/  LDG.E R16, desc[UR6][R4.64] ;  /* 0x0000000604107981 */ /* 0x000ea6000c1e1900 */
[----:B------:R-:W-:-:S02]  /*0a30*/  FSEL R18, R18, R29, P1 ;  /* 0x0000001d12127208 */ /* 0x000fc40000800000 */
[C---:B------:R-:W-:Y:S02]  /*0a40*/  SEL R27, R13.reuse, R27, P1 ;  /* 0x0000001b0d1b7207 */ /* 0x040fe40000800000 */
[----:B------:R-:W-:Y:S01]  /*0a50*/  SEL R13, R13, R7, P1 ;  /* 0x000000070d0d7207 */ /* 0x000fe20000800000 */
[----:B------:R-:W-:Y:S01]  /*0a60*/  IMAD.WIDE R6, R9, 0x4, R4 ;  /* 0x0000000409067825 */ /* 0x000fe200078e0204 */
[----:B------:R-:W-:Y:S02]  /*0a70*/  FSETP.GT.AND P2, PT, R17, R18, PT ;  /* 0x000000121100720b */ /* 0x000fe40003f44000 */
[C---:B------:R-:W-:Y:S02]  /*0a80*/  SEL R29, R12.reuse, R21, P1 ;  /* 0x000000150c1d7207 */ /* 0x040fe40000800000 */
[----:B------:R-:W-:Y:S01]  /*0a90*/  SEL R19, R12, R19, P1 ;  /* 0x000000130c137207 */ /* 0x000fe20000800000 */
[----:B------:R-:W3:Y:S01]  /*0aa0*/  LDG.E R26, desc[UR6][R6.64] ;  /* 0x00000006061a7981 */ /* 0x000ee2000c1e1900 */
[----:B------:R-:W-:-:S02]  /*0ab0*/  SEL R21, R15, R27, P2 ;  /* 0x0000001b0f157207 */ /* 0x000fc40001000000 */
[C---:B------:R-:W-:Y:S02]  /*0ac0*/  SEL R27, R14.reuse, R29, P2 ;  /* 0x0000001d0e1b7207 */ /* 0x040fe40001000000 */
[----:B------:R-:W-:Y:S02]  /*0ad0*/  SEL R19, R14, R19, P2 ;  /* 0x000000130e137207 */ /* 0x000fe40001000000 */
[----:B------:R-:W-:Y:S01]  /*0ae0*/  SEL R29, R15, R13, P2 ;  /* 0x0000000d0f1d7207 */ /* 0x000fe20001000000 */
[----:B------:R-:W-:Y:S01]  /*0af0*/  IMAD.WIDE R14, R9, 0x4, R6 ;  /* 0x00000004090e7825 */ /* 0x000fe200078e0206 */
[----:B------:R-:W-:-:S04]  /*0b00*/  FSEL R28, R17, R18, P2 ;  /* 0x00000012111c7208 */ /* 0x000fc80001000000 */
[----:B------:R-:W4:Y:S01]  /*0b10*/  LDG.E R18, desc[UR6][R14.64] ;  /* 0x000000060e127981 */ /* 0x000f22000c1e1900 */
[----:B------:R-:W-:-:S05]  /*0b20*/  IMAD.WIDE R12, R9, 0x4, R14 ;  /* 0x00000004090c7825 */ /* 0x000fca00078e020e */
[----:B------:R-:W4:Y:S01]  /*0b30*/  LDG.E R17, desc[UR6][R12.64] ;  /* 0x000000060c117981 */ /* 0x000f22000c1e1900 */
[----:B------:R-:W-:Y:S02]  /*0b40*/  VIADD R23, R23, 0x10 ;  /* 0x0000001017177836 */ /* 0x000fe40000000000 */
[----:B------:R-:W-:Y:S01]  /*0b50*/  IMAD R24, R9, 0x10, R24 ;  /* 0x0000001009187824 */ /* 0x000fe200078e0218 */
        /* <DEDUP_REMOVED lines=9> */
[C---:B------:R-:W-:Y:S02]  /*0bf0*/  SEL R21, R7.reuse, R21, P1 ;  /* 0x0000001507157207 */ /* 0x040fe40000800000 */
[----:B------:R-:W-:Y:S02]  /*0c00*/  SEL R27, R6, R27, P1 ;  /* 0x0000001b061b7207 */ /* 0x000fe40000800000 */
[----:B----4-:R-:W-:Y:S02]  /*0c10*/  FSETP.GT.AND P2, PT, R18, R5, PT ;  /* 0x000000051200720b */ /* 0x010fe40003f44000 */
[----:B------:R-:W-:-:S02]  /*0c20*/  SEL R29, R7, R29, P1 ;  /* 0x0000001d071d7207 */ /* 0x000fc40000800000 */
[----:B------:R-:W-:Y:S02]  /*0c30*/  SEL R7, R14, R19, P2 ;  /* 0x000000130e077207 */ /* 0x000fe40001000000 */
[----:B------:R-:W-:Y:S02]  /*0c40*/  FSEL R18, R18, R5, P2 ;  /* 0x0000000512127208 */ /* 0x000fe40001000000 */
[C---:B------:R-:W-:Y:S02]  /*0c50*/  SEL R19, R15.reuse, R21, P2 ;  /* 0x000000150f137207 */ /* 0x040fe40001000000 */
[----:B------:R-:W-:Y:S02]  /*0c60*/  SEL R5, R14, R27, P2 ;  /* 0x0000001b0e057207 */ /* 0x000fe40001000000 */
[----:B------:R-:W-:Y:S02]  /*0c70*/  SEL R15, R15, R29, P2 ;  /* 0x0000001d0f0f7207 */ /* 0x000fe40001000000 */
[----:B------:R-:W-:-:S02]  /*0c80*/  ISETP.NE.AND P2, PT, R23, RZ, PT ;  /* 0x000000ff1700720c */ /* 0x000fc40003f45270 */
[----:B------:R-:W-:-:S04]  /*0c90*/  FSETP.GT.AND P1, PT, R17, R18, PT ;  /* 0x000000121100720b */ /* 0x000fc80003f24000 */
[C---:B------:R-:W-:Y:S02]  /*0ca0*/  SEL R4, R12.reuse, R7, P1 ;  /* 0x000000070c047207 */ /* 0x040fe40000800000 */
[C---:B------:R-:W-:Y:S02]  /*0cb0*/  SEL R7, R13.reuse, R19, P1 ;  /* 0x000000130d077207 */ /* 0x040fe40000800000 */
[----:B------:R-:W-:Y:S02]  /*0cc0*/  SEL R5, R12, R5, P1 ;  /* 0x000000050c057207 */ /* 0x000fe40000800000 */
[----:B------:R-:W-:Y:S02]  /*0cd0*/  SEL R6, R13, R15, P1 ;  /* 0x0000000f0d067207 */ /* 0x000fe40000800000 */
[----:B------:R-:W-:Y:S01]  /*0ce0*/  FSEL R21, R17, R18, P1 ;  /* 0x0000001211157208 */ /* 0x000fe20000800000 */
[----:B------:R-:W-:Y:S06]  /*0cf0*/  @P2 BRA `(.L_x_18) ;  /* 0xfffffff400f02947 */ /* 0x000fec000383ffff */
.L_x_17:
[----:B-1----:R-:W-:-:S13]  /*0d00*/  LOP3.LUT P1, R10, R8, 0xf, RZ, 0xc0, !PT ;  /* 0x0000000f080a7812 */ /* 0x002fda000782c0ff */
[----:B------:R-:W-:Y:S05]  /*0d10*/  @!P1 BRA `(.L_x_19) ;  /* 0x0000000800389947 */ /* 0x000fea0003800000 */
[----:B------:R-:W-:Y:S02]  /*0d20*/  ISETP.GE.U32.AND P2, PT, R10, 0x8, PT ;  /* 0x000000080a00780c */ /* 0x000fe40003f46070 */
[----:B------:R-:W-:-:S11]  /*0d30*/  LOP3.LUT P1, R18, R8, 0x7, RZ, 0xc0, !PT ;  /* 0x0000000708127812 */ /* 0x000fd6000782c0ff */
[----:B------:R-:W-:Y:S05]  /*0d40*/  @!P2 BRA `(.L_x_20) ;  /* 0x00000004000ca947 */ /* 0x000fea0003800000 */
[----:B------:R-:W0:Y:S01]  /*0d50*/  LDC.64 R16, c[0x0][0x388] ;  /* 0x0000e200ff107b82 */ /* 0x000e220000000a00 */
[----:B-----5:R-:W-:-:S04]  /*0d60*/  IMAD R11, R9, R25, R22 ;  /* 0x00000019090b7224 */ /* 0x020fc800078e0216 */
[----:B0-----:R-:W-:-:S05]  /*0d70*/  IMAD.WIDE R16, R11, 0x4, R16 ;  /* 0x000000040b107825 */ /* 0x001fca00078e0210 */
[----:B------:R-:W2:Y:S01]  /*0d80*/  LDG.E R26, desc[UR6][R16.64] ;  /* 0x00000006101a7981 */ /* 0x000ea2000c1e1900 */
[----:B------:R-:W-:-:S05]  /*0d90*/  IMAD.WIDE R14, R9, 0x4, R16 ;  /* 0x00000004090e7825 */ /* 0x000fca00078e0210 */
[----:B------:R-:W3:Y:S01]  /*0da0*/  LDG.E R24, desc[UR6][R14.64] ;  /* 0x000000060e187981 */ /* 0x000ee2000c1e1900 */
[----:B------:R-:W-:-:S05]  /*0db0*/  IMAD.WIDE R10, R9, 0x4, R14 ;  /* 0x00000004090a7825 */ /* 0x000fca00078e020e */
[----:B------:R-:W4:Y:S01]  /*0dc0*/  LDG.E R23, desc[UR6][R10.64] ;  /* 0x000000060a177981 */ /* 0x000f22000c1e1900 */
[----:B------:R-:W-:-:S05]  /*0dd0*/  IMAD.WIDE R12, R9, 0x4, R10 ;  /* 0x00000004090c7825 */ /* 0x000fca00078e020a */
[----:B------:R-:W4:Y:S01]  /*0de0*/  LDG.E R19, desc[UR6][R12.64] ;  /* 0x000000060c137981 */ /* 0x000f22000c1e1900 */
[----:B--2---:R-:W-:-:S04]  /*0df0*/  FSETP.GT.AND P2, PT, R26, R21, PT ;  /* 0x000000151a00720b */ /* 0x004fc80003f44000 */
[----:B------:R-:W-:Y:S02]  /*0e00*/  FSEL R29, R26, R21, P2 ;  /* 0x000000151a1d7208 */ /* 0x000fe40001000000 */
[----:B------:R-:W-:Y:S02]  /*0e10*/  SEL R27, R17, R7, P2 ;  /* 0x00000007111b7207 */ /* 0x000fe40001000000 */
[C---:B------:R-:W-:Y:S02]  /*0e20*/  SEL R21, R16.reuse, R4, P2 ;  /* 0x0000000410157207 */ /* 0x040fe40001000000 */
[----:B------:R-:W-:Y:S01]  /*0e30*/  SEL R7, R16, R5, P2 ;  /* 0x0000000510077207 */ /* 0x000fe20001000000 */
[----:B------:R-:W-:Y:S01]  /*0e40*/  IMAD.WIDE R4, R9, 0x4, R12 ;  /* 0x0000000409047825 */ /* 0x000fe200078e020c */
[----:B---3--:R-:W-:Y:S02]  /*0e50*/  FSETP.GT.AND P3, PT, R24, R29, PT ;  /* 0x0000001d1800720b */ /* 0x008fe40003f64000 */
[----:B------:R-:W-:-:S02]  /*0e60*/  SEL R17, R17, R6, P2 ;  /* 0x0000000611117207 */ /* 0x000fc40001000000 */
[----:B------:R-:W-:Y:S01]  /*0e70*/  FSEL R24, R24, R29, P3 ;  /* 0x0000001d18187208 */ /* 0x000fe20001800000 */
[----:B------:R-:W2:Y:S01]  /*0e80*/  LDG.E R16, desc[UR6][R4.64] ;  /* 0x0000000604107981 */ /* 0x000ea2000c1e1900 */
[C---:B------:R-:W-:Y:S02]  /*0e90*/  SEL R29, R14.reuse, R21, P3 ;  /* 0x000000150e1d7207 */ /* 0x040fe40001800000 */
[----:B------:R-:W-:Y:S02]  /*0ea0*/  SEL R21, R15, R27, P3 ;  /* 0x0000001b0f157207 */ /* 0x000fe40001800000 */
[----:B------:R-:W-:Y:S01]  /*0eb0*/  SEL R27, R14, R7, P3 ;  /* 0x000000070e1b7207 */ /* 0x000fe20001800000 */
[----:B------:R-:W-:Y:S01]  /*0ec0*/  IMAD.WIDE R6, R9, 0x4, R4 ;  /* 0x0000000409067825 */ /* 0x000fe200078e0204 */
[----:B----4-:R-:W-:Y:S02]  /*0ed0*/  FSETP.GT.AND P2, PT, R23, R24, PT ;  /* 0x000000181700720b */ /* 0x010fe40003f44000 */
[----:B------:R-:W-:-:S02]  /*0ee0*/  SEL R15, R15, R17, P3 ;  /* 0x000000110f0f7207 */ /* 0x000fc40001800000 */
[----:B------:R-:W3:Y:S01]  /*0ef0*/  LDG.E R26, desc[UR6][R6.64] ;  /* 0x00000006061a7981 */ /* 0x000ee2000c1e1900 */
[C---:B------:R-:W-:Y:S02]  /*0f00*/  SEL R17, R10.reuse, R29, P2 ;  /* 0x0000001d0a117207 */ /* 0x040fe40001000000 */
[----:B------:R-:W-:Y:S01]  /*0f10*/  SEL R29, R11, R15, P2 ;  /* 0x0000000f0b1d7207 */ /* 0x000fe20001000000 */
[----:B------:R-:W-:Y:S01]  /*0f20*/  IMAD.WIDE R14, R9, 0x4, R6 ;  /* 0x00000004090e7825 */ /* 0x000fe200078e0206 */
[----:B------:R-:W-:Y:S02]  /*0f30*/  FSEL R24, R23, R24, P2 ;  /* 0x0000001817187208 */ /* 0x000fe40001000000 */
[----:B------:R-:W-:Y:S02]  /*0f40*/  SEL R21, R11, R21, P2 ;  /* 0x000000150b157207 */ /* 0x000fe40001000000 */
[----:B------:R-:W4:Y:S01]  /*0f50*/  LDG.E R23, desc[UR6][R14.64] ;  /* 0x000000060e177981 */ /* 0x000f22000c1e1900 */
[----:B------:R-:W-:Y:S01]  /*0f60*/  SEL R27, R10, R27, P2 ;  /* 0x0000001b0a1b7207 */ /* 0x000fe20001000000 */
[----:B------:R-:W-:Y:S01]  /*0f70*/  IMAD.WIDE R10, R9, 0x4, R14 ;  /* 0x00000004090a7825 */ /* 0x000fe200078e020e */
[----:B------:R-:W-:-:S04]  /*0f80*/  FSETP.GT.AND P4, PT, R19, R24, PT ;  /* 0x000000181300720b */ /* 0x000fc80003f84000 */
[----:B------:R-:W-:Y:S02]  /*0f90*/  FSEL R24, R19, R24, P4 ;  /* 0x0000001813187208 */ /* 0x000fe40002000000 */
[----:B------:R-:W4:Y:S01]  /*0fa0*/  LDG.E R19, desc[UR6][R10.64] ;  /* 0x000000060a137981 */ /* 0x000f22000c1e1900 */
[----:B------:R-:W-:Y:S01]  /*0fb0*/  SEL R21, R13, R21, P4 ;  /* 0x000000150d157207 */ /* 0x000fe20002000000 */
[----:B------:R-:W-:Y:S01]  /*0fc0*/  VIADD R25, R25, 0x8 ;  /* 0x0000000819197836 */ /* 0x000fe20000000000 */
[----:B--2---:R-:W-:-:S04]  /*0fd0*/  FSETP.GT.AND P2, PT, R16, R24, PT ;  /* 0x000000181000720b */ /* 0x004fc80003f44000 */
[----:B------:R-:W-:-:S04]  /*0fe0*/  FSEL R16, R16, R24, P2 ;  /* 0x0000001810107208 */ /* 0x000fc80001000000 */
[----:B---3--:R-:W-:-:S04]  /*0ff0*/  FSETP.GT.AND P3, PT, R26, R16, PT ;  /* 0x000000101a00720b */ /* 0x008fc80003f64000 */
[----:B------:R-:W-:Y:S02]  /*1000*/  FSEL R26, R26, R16, P3 ;  /* 0x000000101a1a7208 */ /* 0x000fe40001800000 */
[C---:B------:R-:W-:Y:S02]  /*1010*/  SEL R16, R12.reuse, R17, P4 ;  /* 0x000000110c107207 */ /* 0x040fe40002000000 */
[----:B------:R-:W-:Y:S02]  /*1020*/  SEL R17, R12, R27, P4 ;  /* 0x0000001b0c117207 */ /* 0x000fe40002000000 */
[----:B------:R-:W-:Y:S02]  /*1030*/  SEL R27, R13, R29, P4 ;  /* 0x0000001d0d1b7207 */ /* 0x000fe40002000000 */
[----:B------:R-:W-:Y:S02]  /*1040*/  SEL R13, R4, R16, P2 ;  /* 0x00000010040d7207 */ /* 0x000fe40001000000 */
[----:B----4-:R-:W-:-:S02]  /*1050*/  FSETP.GT.AND P4, PT, R23, R26, PT ;  /* 0x0000001a1700720b */ /* 0x010fc40003f84000 */
[C---:B------:R-:W-:Y:S02]  /*1060*/  SEL R21, R5.reuse, R21, P2 ;  /* 0x0000001505157207 */ /* 0x040fe40001000000 */
[----:B------:R-:W-:Y:S02]  /*1070*/  SEL R17, R4, R17, P2 ;  /* 0x0000001104117207 */ /* 0x000fe40001000000 */
[----:B------:R-:W-:Y:S02]  /*1080*/  SEL R27, R5, R27, P2 ;  /* 0x0000001b051b7207 */ /* 0x000fe40001000000 */
[----:B------:R-:W-:Y:S02]  /*1090*/  SEL R13, R6, R13, P3 ;  /* 0x0000000d060d7207 */ /* 0x000fe40001800000 */
[----:B------:R-:W-:Y:S02]  /*10a0*/  FSEL R12, R23, R26, P4 ;  /* 0x0000001a170c7208 */ /* 0x000fe40002000000 */
[----:B------:R-:W-:-:S02]  /*10b0*/  SEL R21, R7, R21, P3 ;  /* 0x0000001507157207 */ /* 0x000fc40001800000 */
[----:B------:R-:W-:Y:S02]  /*10c0*/  SEL R5, R6, R17, P3 ;  /* 0x0000001106057207 */ /* 0x000fe40001800000 */
[----:B------:R-:W-:Y:S02]  /*10d0*/  SEL R17, R7, R27, P3 ;  /* 0x0000001b07117207 */ /* 0x000fe40001800000 */
[C---:B------:R-:W-:Y:S02]  /*10e0*/  SEL R7, R14.reuse, R13, P4 ;  /* 0x0000000d0e077207 */ /* 0x040fe40002000000 */
[----:B------:R-:W-:Y:S02]  /*10f0*/  FSETP.GT.AND P2, PT, R19, R12, PT ;  /* 0x0000000c1300720b */ /* 0x000fe40003f44000 */
[----:B------:R-:W-:Y:S02]  /*1100*/  SEL R13, R15, R21, P4 ;  /* 0x000000150f0d7207 */ /* 0x000fe40002000000 */
[----:B------:R-:W-:-:S02]  /*1110*/  SEL R5, R14, R5, P4 ;  /* 0x000000050e057207 */ /* 0x000fc40002000000 */
[----:B------:R-:W-:Y:S02]  /*1120*/  SEL R15, R15, R17, P4 ;  /* 0x000000110f0f7207 */ /* 0x000fe40002000000 */
[C---:B------:R-:W-:Y:S02]  /*1130*/  SEL R4, R10.reuse, R7, P2 ;  /* 0x000000070a047207 */ /* 0x040fe40001000000 */
[C---:B------:R-:W-:Y:S02]  /*1140*/  SEL R7, R11.reuse, R13, P2 ;  /* 0x0000000d0b077207 */ /* 0x040fe40001000000 */
[----:B------:R-:W-:Y:S02]  /*1150*/  SEL R5, R10, R5, P2 ;  /* 0x000000050a057207 */ /* 0x000fe40001000000 */
[----:B------:R-:W-:Y:S02]  /*1160*/  SEL R6, R11, R15, P2 ;  /* 0x0000000f0b067207 */ /* 0x000fe40001000000 */
[----:B------:R-:W-:-:S07]  /*1170*/  FSEL R21, R19, R12, P2 ;  /* 0x0000000c13157208 */ /* 0x000fce0001000000 */
.L_x_20:
[----:B------:R-:W-:Y:S05]  /*1180*/  @!P1 BRA `(.L_x_19) ;  /* 0x00000004001c9947 */ /* 0x000fea0003800000 */
[----:B------:R-:W-:Y:S02]  /*1190*/  ISETP.GE.U32.AND P2, PT, R18, 0x4, PT ;  /* 0x000000041200780c */ /* 0x000fe40003f46070 */
[----:B------:R-:W-:-:S11]  /*11a0*/  ISETP.NE.AND P1, PT, R20, RZ, PT ;  /* 0x000000ff1400720c */ /* 0x000fd60003f25270 */
        /* <DEDUP_REMOVED lines=11> */
[----:B------:R-:W-:Y:S01]  /*1260*/  VIADD R25, R25, 0x4 ;  /* 0x0000000419197836 */ /* 0x000fe20000000000 */
[----:B--2---:R-:W-:-:S04]  /*1270*/  FSETP.GT.AND P3, PT, R24, R21, PT ;  /* 0x000000151800720b */ /* 0x004fc80003f64000 */
[----:B------:R-:W-:Y:S02]  /*1280*/  FSEL R21, R24, R21, P3 ;  /* 0x0000001518157208 */ /* 0x000fe40001800000 */
[----:B------:R-:W-:Y:S02]  /*1290*/  SEL R7, R17, R7, P3 ;  /* 0x0000000711077207 */ /* 0x000fe40001800000 */
[----:B---3--:R-:W-:Y:S02]  /*12a0*/  FSETP.GT.AND P4, PT, R26, R21, PT ;  /* 0x000000151a00720b */ /* 0x008fe40003f84000 */
[----:B------:R-:W-:Y:S02]  /*12b0*/  SEL R5, R16, R5, P3 ;  /* 0x0000000510057207 */ /* 0x000fe40001800000 */
[----:B------:R-:W-:Y:S02]  /*12c0*/  FSEL R26, R26, R21, P4 ;  /* 0x000000151a1a7208 */ /* 0x000fe40002000000 */
[----:B------:R-:W-:-:S02]  /*12d0*/  SEL R21, R16, R4, P3 ;  /* 0x0000000410157207 */ /* 0x000fc40001800000 */
[----:B----4-:R-:W-:Y:S02]  /*12e0*/  FSETP.GT.AND P2, PT, R19, R26, PT ;  /* 0x0000001a1300720b */ /* 0x010fe40003f44000 */
[----:B------:R-:W-:Y:S02]  /*12f0*/  SEL R17, R17, R6, P3 ;  /* 0x0000000611117207 */ /* 0x000fe40001800000 */
[----:B------:R-:W-:Y:S02]  /*1300*/  FSEL R19, R19, R26, P2 ;  /* 0x0000001a13137208 */ /* 0x000fe40001000000 */
[C---:B------:R-:W-:Y:S02]  /*1310*/  SEL R21, R10.reuse, R21, P4 ;  /* 0x000000150a157207 */ /* 0x040fe40002000000 */
[----:B------:R-:W-:Y:S02]  /*1320*/  SEL R7, R11, R7, P4 ;  /* 0x000000070b077207 */ /* 0x000fe40002000000 */
[----:B------:R-:W-:-:S02]  /*1330*/  SEL R5, R10, R5, P4 ;  /* 0x000000050a057207 */ /* 0x000fc40002000000 */
[----:B------:R-:W-:Y:S02]  /*1340*/  SEL R17, R11, R17, P4 ;  /* 0x000000110b117207 */ /* 0x000fe40002000000 */
[----:B------:R-:W-:Y:S02]  /*1350*/  SEL R21, R12, R21, P2 ;  /* 0x000000150c157207 */ /* 0x000fe40001000000 */
[----:B------:R-:W-:Y:S02]  /*1360*/  FSETP.GT.AND P3, PT, R18, R19, PT ;  /* 0x000000131200720b */ /* 0x000fe40003f64000 */
[C---:B------:R-:W-:Y:S02]  /*1370*/  SEL R7, R13.reuse, R7, P2 ;  /* 0x000000070d077207 */ /* 0x040fe40001000000 */
[----:B------:R-:W-:Y:S02]  /*1380*/  SEL R5, R12, R5, P2 ;  /* 0x000000050c057207 */ /* 0x000fe40001000000 */
[----:B------:R-:W-:-:S02]  /*1390*/  SEL R17, R13, R17, P2 ;  /* 0x000000110d117207 */ /* 0x000fc40001000000 */
[C---:B------:R-:W-:Y:S02]  /*13a0*/  SEL R4, R14.reuse, R21, P3 ;  /* 0x000000150e047207 */ /* 0x040fe40001800000 */
[C---:B------:R-:W-:Y:S02]  /*13b0*/  SEL R7, R15.reuse, R7, P3 ;  /* 0x000000070f077207 */ /* 0x040fe40001800000 */
[----:B------:R-:W-:Y:S02]  /*13c0*/  SEL R5, R14, R5, P3 ;  /* 0x000000050e057207 */ /* 0x000fe40001800000 */
[----:B------:R-:W-:Y:S02]  /*13d0*/  SEL R6, R15, R17, P3 ;  /* 0x000000110f067207 */ /* 0x000fe40001800000 */
[----:B------:R-:W-:-:S07]  /*13e0*/  FSEL R21, R18, R19, P3 ;  /* 0x0000001312157208 */ /* 0x000fce0001800000 */
.L_x_21:
[----:B------:R-:W-:Y:S05]  /*13f0*/  @!P1 BRA `(.L_x_19) ;  /* 0x0000000000809947 */ /* 0x000fea0003800000 */
[----:B------:R-:W0:Y:S01]  /*1400*/  LDC.64 R10, c[0x0][0x388] ;  /* 0x0000e200ff0a7b82 */ /* 0x000e220000000a00 */
[----:B-----5:R-:W-:-:S04]  /*1410*/  IMAD R25, R9, R25, R22 ;  /* 0x0000001909197224 */ /* 0x020fc800078e0216 */
[----:B0-----:R-:W-:-:S05]  /*1420*/  IMAD.WIDE R10, R25, 0x4, R10 ;  /* 0x00000004190a7825 */ /* 0x001fca00078e020a */
[----:B------:R-:W2:Y:S01]  /*1430*/  LDG.E R12, desc[UR6][R10.64] ;  /* 0x000000060a0c7981 */ /* 0x000ea2000c1e1900 */
[----:B------:R-:W-:Y:S02]  /*1440*/  ISETP.NE.AND P2, PT, R20, 0x1, PT ;  /* 0x000000011400780c */ /* 0x000fe40003f45270 */
[----:B--2---:R-:W-:-:S04]  /*1450*/  FSETP.GT.AND P1, PT, R12, R21, PT ;  /* 0x000000150c00720b */ /* 0x004fc80003f24000 */
[----:B------:R-:W-:Y:S02]  /*1460*/  FSEL R21, R12, R21, P1 ;  /* 0x000000150c157208 */ /* 0x000fe40000800000 */
[C---:B------:R-:W-:Y:S02]  /*1470*/  SEL R4, R10.reuse, R4, P1 ;  /* 0x000000040a047207 */ /* 0x040fe40000800000 */
[C---:B------:R-:W-:Y:S02]  /*1480*/  SEL R7, R11.reuse, R7, P1 ;  /* 0x000000070b077207 */ /* 0x040fe40000800000 */
[----:B------:R-:W-:Y:S02]  /*1490*/  SEL R5, R10, R5, P1 ;  /* 0x000000050a057207 */ /* 0x000fe40000800000 */
[----:B------:R-:W-:Y:S01]  /*14a0*/  SEL R6, R11, R6, P1 ;  /* 0x000000060b067207 */ /* 0x000fe20000800000 */
[----:B------:R-:W-:Y:S06]  /*14b0*/  @!P2 BRA `(.L_x_19) ;  /* 0x000000000050a947 */ /* 0x000fec0003800000 */
[----:B------:R-:W-:-:S05]  /*14c0*/  IMAD.WIDE R12, R9, 0x4, R10 ;  /* 0x00000004090c7825 */ /* 0x000fca00078e020a */
[----:B------:R-:W2:Y:S01]  /*14d0*/  LDG.E R14, desc[UR6][R12.64] ;  /* 0x000000060c0e7981 */ /* 0x000ea2000c1e1900 */
[----:B------:R-:W-:Y:S01]  /*14e0*/  ISETP.NE.AND P2, PT, R20, 0x2, PT ;  /* 0x000000021400780c */ /* 0x000fe20003f45270 */
[----:B------:R-:W-:Y:S01]  /*14f0*/  IMAD.WIDE R10, R9, 0x4, R10 ;  /* 0x00000004090a7825 */ /* 0x000fe200078e020a */
[----:B--2---:R-:W-:-:S04]  /*1500*/  FSETP.GT.AND P1, PT, R14, R21, PT ;  /* 0x000000150e00720b */ /* 0x004fc80003f24000 */
[----:B------:R-:W-:Y:S02]  /*1510*/  FSEL R21, R14, R21, P1 ;  /* 0x000000150e157208 */ /* 0x000fe40000800000 */
[----:B------:R-:W-:Y:S02]  /*1520*/  SEL R4, R12, R4, P1 ;  /* 0x000000040c047207 */ /* 0x000fe40000800000 */
[----:B------:R-:W-:Y:S02]  /*1530*/  SEL R7, R13, R7, P1 ;  /* 0x000000070d077207 */ /* 0x000fe40000800000 */
[----:B------:R-:W-:Y:S02]  /*1540*/  SEL R5, R10, R5, P1 ;  /* 0x000000050a057207 */ /* 0x000fe40000800000 */
[----:B------:R-:W-:Y:S01]  /*1550*/  SEL R6, R11, R6, P1 ;  /* 0x000000060b067207 */ /* 0x000fe20000800000 */
[----:B------:R-:W-:Y:S06]  /*1560*/  @!P2 BRA `(.L_x_19) ;  /* 0x000000000024a947 */ /* 0x000fec0003800000 */
[----:B------:R-:W-:-:S05]  /*1570*/  IMAD.WIDE R12, R9, 0x4, R12 ;  /* 0x00000004090c7825 */ /* 0x000fca00078e020c */
[----:B------:R-:W2:Y:S02]  /*1580*/  LDG.E R14, desc[UR6][R12.64] ;  /* 0x000000060c0e7981 */ /* 0x000ea4000c1e1900 */
[----:B--2---:R-:W-:-:S13]  /*1590*/  FSETP.GT.AND P1, PT, R14, R21, PT ;  /* 0x000000150e00720b */ /* 0x004fda0003f24000 */
[----:B------:R-:W-:-:S04]  /*15a0*/  @P1 IMAD.WIDE R10, R9, 0x4, R10 ;  /* 0x00000004090a1825 */ /* 0x000fc800078e020a */
[----:B------:R-:W-:Y:S02]  /*15b0*/  @P1 IMAD.MOV.U32 R4, RZ, RZ, R12 ;  /* 0x000000ffff041224 */ /* 0x000fe400078e000c */
[----:B------:R-:W-:Y:S02]  /*15c0*/  @P1 IMAD.MOV.U32 R7, RZ, RZ, R13 ;  /* 0x000000ffff071224 */ /* 0x000fe400078e000d */
[----:B------:R-:W-:Y:S02]  /*15d0*/  @P1 IMAD.MOV.U32 R21, RZ, RZ, R14 ;  /* 0x000000ffff151224 */ /* 0x000fe400078e000e */
[----:B------:R-:W-:Y:S02]  /*15e0*/  @P1 IMAD.MOV.U32 R5, RZ, RZ, R10 ;  /* 0x000000ffff051224 */ /* 0x000fe400078e000a */
[----:B------:R-:W-:-:S07]  /*15f0*/  @P1 IMAD.MOV.U32 R6, RZ, RZ, R11 ;  /* 0x000000ffff061224 */ /* 0x000fce00078e000b */
.L_x_19:
[----:B------:R-:W-:Y:S05]  /*1600*/  @P0 BRA `(.L_x_22) ;  /* 0xffffffec00840947 */ /* 0x000fea000383ffff */
.L_x_16:
[----:B-1---5:R-:W-:Y:S01]  /*1610*/  IMAD.MOV.U32 R9, RZ, RZ, R7 ;  /* 0x000000ffff097224 */ /* 0x022fe200078e0007 */
[----:B------:R-:W0:Y:S01]  /*1620*/  LDC.64 R10, c[0x0][0x398] ;  /* 0x0000e600ff0a7b82 */ /* 0x000e220000000a00 */
[----:B------:R-:W-:Y:S01]  /*1630*/  IMAD.MOV.U32 R8, RZ, RZ, R4 ;  /* 0x000000ffff087224 */ /* 0x000fe200078e0004 */
[----:B------:R-:W1:Y:S04]  /*1640*/  LDCU.64 UR4, c[0x0][0x388] ;  /* 0x00007100ff0477ac */ /* 0x000e680008000a00 */
[----:B------:R-:W2:Y:S01]  /*1650*/  LDG.E R9, desc[UR6][R8.64] ;  /* 0x0000000608097981 */ /* 0x000ea2000c1e1900 */
[----:B------:R-:W-:Y:S01]  /*1660*/  IMAD.MOV.U32 R7, RZ, RZ, 0x3f800000 ;  /* 0x3f800000ff077424 */ /* 0x000fe200078e00ff */
[----:B------:R-:W3:Y:S01]  /*1670*/  LDC.64 R2, c[0x0][0x390] ;  /* 0x0000e400ff027b82 */ /* 0x000ee20000000a00 */
[----:B-1----:R-:W-:-:S04]  /*1680*/  IADD3 R5, P0, PT, R5, -UR4, RZ ;  /* 0x8000000405057c10 */ /* 0x002fc8000ff1e0ff */
[----:B0-----:R-:W-:-:S04]  /*1690*/  IADD3 R4, P1, PT, R5, R10, RZ ;  /* 0x0000000a05047210 */ /* 0x001fc80007f3e0ff */
[----:B------:R-:W-:Y:S01]  /*16a0*/  IADD3.X R5, PT, PT, R11, ~UR5, R6, P1, P0 ;  /* 0x800000050b057c10 */ /* 0x000fe20008fe0406 */
[----:B---3--:R-:W-:-:S05]  /*16b0*/  IMAD.WIDE R2, R0, 0x4, R2 ;  /* 0x0000000400027825 */ /* 0x008fca00078e0202 */
[----:B--2---:R-:W-:Y:S04]  /*16c0*/  STG.E desc[UR6][R2.64], R9 ;  /* 0x0000000902007986 */ /* 0x004fe8000c101906 */
[----:B------:R-:W-:Y:S01]  /*16d0*/  STG.E desc[UR6][R4.64], R7 ;  /* 0x0000000704007986 */ /* 0x000fe2000c101906 */
[----:B------:R-:W-:Y:S05]  /*16e0*/  EXIT ;  /* 0x000000000000794d */ /* 0x000fea0003800000 */
.L_x_23:
        /* <DEDUP_REMOVED lines=9> */
.L_x_26:


//--------------------- .nv.shared.reserved.0     --------------------------
	.section	.nv.shared.reserved.0,"aw",@nobits
	.weak		__nv_reservedSMEM_offset_0_alias
	.size		__nv_reservedSMEM_offset_0_alias, 0, 64
	.other		__nv_reservedSMEM_offset_0_alias,@"STO_CUDA_RESERVED_SHARED STV_DEFAULT"
__nv_reservedSMEM_offset_0_alias:
	.zero		0
	.zero		64


//--------------------- .nv.constant0.inputs_gradients --------------------------
	.section	.nv.constant0.inputs_gradients,"a",@progbits
	.sectionflags	@""
	.align	4
.nv.constant0.inputs_gradients:
	.zero		920


//--------------------- .nv.constant0.activation  --------------------------
	.section	.nv.constant0.activation,"a",@progbits
	.sectionflags	@""
	.align	4
.nv.constant0.activation:
	.zero		920


//--------------------- .nv.constant0.training_activation --------------------------
	.section	.nv.constant0.training_activation,"a",@progbits
	.sectionflags	@""
	.align	4
.nv.constant0.training_activation:
	.zero		928


//--------------------- SYMBOLS --------------------------

	.type		.nv.reservedSmem.offset0,@object
	.size		.nv.reservedSmem.offset0,0x4
